# CuTe-DSL kernel — source=fa4 family=fa4_fwd_sm100
# config = {"dtype": "Float8E4M3FN", "causal": false, "use_2cta": false, "q_stage": 2, "head_dim": 64}


// ===== COMPILED SASS (sm_100a) =====

	.target	sm_100a

	.elftype	@"ET_EXEC"


//--------------------- .note.nv.tkinfo           --------------------------
	.section	.note.nv.tkinfo,"",@"SHT_NOTE"
	.sectionflags	@"SHF_NOTE_NV_TKINFO"
	.tkinfo
        /*0018*/ 	.word	0x00000081
        /*0030*/ 	.string	""
        /*0030*/ 	.string	"ptxas"
        /*0030*/ 	.string	"Cuda compilation tools, release 12.9, V12.9.83"
        /*0030*/ 	.string	"Build system must define TOOLS_VERSION_EXTENDED"
        /*0030*/ 	.string	"-O 3 -arch sm_100a "



//--------------------- .note.nv.cuver            --------------------------
	.section	.note.nv.cuver,"",@"SHT_NOTE"
	.sectionflags	@"SHF_NOTE_NV_CUVER"
        /*0018*/ 	.short	0x0001
        /*001a*/ 	.short	0x0064
        /*001c*/ 	.short	0x0001
        /*001e*/ 	.short	0x0000
        /*0020*/ 	.short	0x0001
        /*0022*/ 	.short	0x0000


//--------------------- .nv.info                  --------------------------
	.section	.nv.info,"",@"SHT_CUDA_INFO"
	.align	4


	//----- nvinfo : EIATTR_REGCOUNT
	.align		4
        /*0000*/ 	.byte	0x04, 0x2f
        /*0002*/ 	.short	(.L_4 - .L_3)
	.align		4
.L_3:
        /*0004*/ 	.word	index@(kernel_cutlass_kernel_flash_attncuteflash_fwd_sm100FlashAttentionForwardSm100_object_at__tensor0000o6411101213_tensor0000o6411101213_tensor0000o6410111213_tensor0000o6411101213_tensorptrf_0)
        /*0008*/ 	.word	0x00000080


	//----- nvinfo : EIATTR_FRAME_SIZE
	.align		4
.L_4:
        /*000c*/ 	.byte	0x04, 0x11
        /*000e*/ 	.short	(.L_6 - .L_5)
	.align		4
.L_5:
        /*0010*/ 	.word	index@($__internal_2_$__cuda_sm10x_tcgen05_guardrail_trap_unallocated_columns_being_dealloced)
        /*0014*/ 	.word	0x00000000


	//----- nvinfo : EIATTR_FRAME_SIZE
	.align		4
.L_6:
        /*0018*/ 	.byte	0x04, 0x11
        /*001a*/ 	.short	(.L_8 - .L_7)
	.align		4
.L_7:
        /*001c*/ 	.word	index@($__internal_1_$__cuda_sm10x_tcgen05_guardrail_trap_phase_invalid_during_alloc)
        /*0020*/ 	.word	0x00000000


	//----- nvinfo : EIATTR_FRAME_SIZE
	.align		4
.L_8:
        /*0024*/ 	.byte	0x04, 0x11
        /*0026*/ 	.short	(.L_10 - .L_9)
	.align		4
.L_9:
        /*0028*/ 	.word	index@($__internal_0_$__cuda_sm10x_tcgen05_guardrail_trap_col_being_dealloced_not_returned_by_alloc)
        /*002c*/ 	.word	0x00000000


	//----- nvinfo : EIATTR_FRAME_SIZE
	.align		4
.L_10:
        /*0030*/ 	.byte	0x04, 0x11
        /*0032*/ 	.short	(.L_12 - .L_11)
	.align		4
.L_11:
        /*0034*/ 	.word	index@(kernel_cutlass_kernel_flash_attncuteflash_fwd_sm100FlashAttentionForwardSm100_object_at__tensor0000o6411101213_tensor0000o6411101213_tensor0000o6410111213_tensor0000o6411101213_tensorptrf_0)
        /*0038*/ 	.word	0x00000000


	//----- nvinfo : EIATTR_MIN_STACK_SIZE
	.align		4
.L_12:
        /*003c*/ 	.byte	0x04, 0x12
        /*003e*/ 	.short	(.L_14 - .L_13)
	.align		4
.L_13:
        /*0040*/ 	.word	index@(kernel_cutlass_kernel_flash_attncuteflash_fwd_sm100FlashAttentionForwardSm100_object_at__tensor0000o6411101213_tensor0000o6411101213_tensor0000o6410111213_tensor0000o6411101213_tensorptrf_0)
        /*0044*/ 	.word	0x00000000
.L_14:


//--------------------- .nv.info.kernel_cutlass_kernel_flash_attncuteflash_fwd_sm100FlashAttentionForwardSm100_object_at__tensor0000o6411101213_tensor0000o6411101213_tensor0000o6410111213_tensor0000o6411101213_tensorptrf_0 --------------------------
	.section	.nv.info.kernel_cutlass_kernel_flash_attncuteflash_fwd_sm100FlashAttentionForwardSm100_object_at__tensor0000o6411101213_tensor0000o6411101213_tensor0000o6410111213_tensor0000o6411101213_tensorptrf_0,"",@"SHT_CUDA_INFO"
	.sectionflags	@""
	.align	4


	//----- nvinfo : EIATTR_CUDA_API_VERSION
	.align		4
        /*0000*/ 	.byte	0x04, 0x37
        /*0002*/ 	.short	(.L_16 - .L_15)
.L_15:
        /*0004*/ 	.word	0x00000081


	//----- nvinfo : EIATTR_KPARAM_INFO
	.align		4
.L_16:
        /*0008*/ 	.byte	0x04, 0x17
        /*000a*/ 	.short	(.L_18 - .L_17)
.L_17:
        /*000c*/ 	.word	0x00000000
        /*0010*/ 	.short	0x000f
        /*0012*/ 	.short	0x02a8
        /*0014*/ 	.byte	0x00, 0xf0, 0x11, 0x00


	//----- nvinfo : EIATTR_KPARAM_INFO
	.align		4
.L_18:
        /*0018*/ 	.byte	0x04, 0x17
        /*001a*/ 	.short	(.L_20 - .L_19)
.L_19:
        /*001c*/ 	.word	0x00000000
        /*0020*/ 	.short	0x000e
        /*0022*/ 	.short	0x02a4
        /*0024*/ 	.byte	0x00, 0xf0, 0x11, 0x00


	//----- nvinfo : EIATTR_KPARAM_INFO
	.align		4
.L_20:
        /*0028*/ 	.byte	0x04, 0x17
        /*002a*/ 	.short	(.L_22 - .L_21)
.L_21:
        /*002c*/ 	.word	0x00000000
        /*0030*/ 	.short	0x000d
        /*0032*/ 	.short	0x0298
        /*0034*/ 	.byte	0x00, 0xf0, 0x31, 0x00


	//----- nvinfo : EIATTR_KPARAM_INFO
	.align		4
.L_22:
        /*0038*/ 	.byte	0x04, 0x17
        /*003a*/ 	.short	(.L_24 - .L_23)
.L_23:
        /*003c*/ 	.word	0x00000000
        /*0040*/ 	.short	0x000c
        /*0042*/ 	.short	0x028c
        /*0044*/ 	.byte	0x00, 0xf0, 0x31, 0x00


	//----- nvinfo : EIATTR_KPARAM_INFO
	.align		4
.L_24:
        /*0048*/ 	.byte	0x04, 0x17
        /*004a*/ 	.short	(.L_26 - .L_25)
.L_25:
        /*004c*/ 	.word	0x00000000
        /*0050*/ 	.short	0x000b
        /*0052*/ 	.short	0x0287
        /*0054*/ 	.byte	0x00, 0xf0, 0x0d, 0x00


	//----- nvinfo : EIATTR_KPARAM_INFO
	.align		4
.L_26:
        /*0058*/ 	.byte	0x04, 0x17
        /*005a*/ 	.short	(.L_28 - .L_27)
.L_27:
        /*005c*/ 	.word	0x00000000
        /*0060*/ 	.short	0x000a
        /*0062*/ 	.short	0x0284
        /*0064*/ 	.byte	0x00, 0xf0, 0x0d, 0x00


	//----- nvinfo : EIATTR_KPARAM_INFO
	.align		4
.L_28:
        /*0068*/ 	.byte	0x04, 0x17
        /*006a*/ 	.short	(.L_30 - .L_29)
.L_29:
        /*006c*/ 	.word	0x00000000
        /*0070*/ 	.short	0x0009
        /*0072*/ 	.short	0x0280
        /*0074*/ 	.byte	0x00, 0xf0, 0x11, 0x00


	//----- nvinfo : EIATTR_KPARAM_INFO
	.align		4
.L_30:
        /*0078*/ 	.byte	0x04, 0x17
        /*007a*/ 	.short	(.L_32 - .L_31)
.L_31:
        /*007c*/ 	.word	0x00000000
        /*0080*/ 	.short	0x0008
        /*0082*/ 	.short	0x0200
        /*0084*/ 	.byte	0x00, 0xf0, 0x01, 0x02


	//----- nvinfo : EIATTR_KPARAM_INFO
	.align		4
.L_32:
        /*0088*/ 	.byte	0x04, 0x17
        /*008a*/ 	.short	(.L_34 - .L_33)
.L_33:
        /*008c*/ 	.word	0x00000000
        /*0090*/ 	.short	0x0007
        /*0092*/ 	.short	0x0180
        /*0094*/ 	.byte	0x00, 0xf0, 0x01, 0x02


	//----- nvinfo : EIATTR_KPARAM_INFO
	.align		4
.L_34:
        /*0098*/ 	.byte	0x04, 0x17
        /*009a*/ 	.short	(.L_36 - .L_35)
.L_35:
        /*009c*/ 	.word	0x00000000
        /*00a0*/ 	.short	0x0006
        /*00a2*/ 	.short	0x0100
        /*00a4*/ 	.byte	0x00, 0xf0, 0x01, 0x02


	//----- nvinfo : EIATTR_KPARAM_INFO
	.align		4
.L_36:
        /*00a8*/ 	.byte	0x04, 0x17
        /*00aa*/ 	.short	(.L_38 - .L_37)
.L_37:
        /*00ac*/ 	.word	0x00000000
        /*00b0*/ 	.short	0x0005
        /*00b2*/ 	.short	0x0080
        /*00b4*/ 	.byte	0x00, 0xf0, 0x01, 0x02


	//----- nvinfo : EIATTR_KPARAM_INFO
	.align		4
.L_38:
        /*00b8*/ 	.byte	0x04, 0x17
        /*00ba*/ 	.short	(.L_40 - .L_39)
.L_39:
        /*00bc*/ 	.word	0x00000000
        /*00c0*/ 	.short	0x0004
        /*00c2*/ 	.short	0x0030
        /*00c4*/ 	.byte	0x00, 0xf0, 0xa1, 0x00


	//----- nvinfo : EIATTR_KPARAM_INFO
	.align		4
.L_40:
        /*00c8*/ 	.byte	0x04, 0x17
        /*00ca*/ 	.short	(.L_42 - .L_41)
.L_41:
        /*00cc*/ 	.word	0x00000000
        /*00d0*/ 	.short	0x0003
        /*00d2*/ 	.short	0x0024
        /*00d4*/ 	.byte	0x00, 0xf0, 0x31, 0x00


	//----- nvinfo : EIATTR_KPARAM_INFO
	.align		4
.L_42:
        /*00d8*/ 	.byte	0x04, 0x17
        /*00da*/ 	.short	(.L_44 - .L_43)
.L_43:
        /*00dc*/ 	.word	0x00000000
        /*00e0*/ 	.short	0x0002
        /*00e2*/ 	.short	0x0018
        /*00e4*/ 	.byte	0x00, 0xf0, 0x31, 0x00


	//----- nvinfo : EIATTR_KPARAM_INFO
	.align		4
.L_44:
        /*00e8*/ 	.byte	0x04, 0x17
        /*00ea*/ 	.short	(.L_46 - .L_45)
.L_45:
        /*00ec*/ 	.word	0x00000000
        /*00f0*/ 	.short	0x0001
        /*00f2*/ 	.short	0x000c
        /*00f4*/ 	.byte	0x00, 0xf0, 0x31, 0x00


	//----- nvinfo : EIATTR_KPARAM_INFO
	.align		4
.L_46:
        /*00f8*/ 	.byte	0x04, 0x17
        /*00fa*/ 	.short	(.L_48 - .L_47)
.L_47:
        /*00fc*/ 	.word	0x00000000
        /*0100*/ 	.short	0x0000
        /*0102*/ 	.short	0x0000
        /*0104*/ 	.byte	0x00, 0xf0, 0x31, 0x00


	//----- nvinfo : EIATTR_AT_ENTRY_FRAGMENTS
	.align		4
.L_48:
        /*0108*/ 	.byte	0x04, 0x4f
        /*010a*/ 	.short	(.L_50 - .L_49)


	//   ....[0]....
.L_49:
        /*010c*/ 	.word	0x00000004


	//----- nvinfo : EIATTR_RESERVED_SMEM_USED
	.align		4
.L_50:
        /*0110*/ 	.byte	0x01, 0x41
	.zero		2


	//----- nvinfo : EIATTR_SPARSE_MMA_MASK
	.align		4
        /*0114*/ 	.byte	0x03, 0x50
        /*0116*/ 	.short	0x0000


	//----- nvinfo : EIATTR_TCGEN05_1CTA_USED
	.align		4
        /*0118*/ 	.byte	0x01, 0x51
	.zero		2


	//----- nvinfo : EIATTR_MAXREG_COUNT
	.align		4
        /*011c*/ 	.byte	0x03, 0x1b
        /*011e*/ 	.short	0x0080


	//----- nvinfo : EIATTR_NUM_BARRIERS
	.align		4
        /*0120*/ 	.byte	0x02, 0x4c
        /*0122*/ 	.byte	0x10
	.zero		1


	//----- nvinfo : EIATTR_INT_WARP_WIDE_INSTR_OFFSETS
	.align		4
        /*0124*/ 	.byte	0x04, 0x31
        /*0126*/ 	.short	(.L_52 - .L_51)


	//   ....[0]....
.L_51:
        /*0128*/ 	.word	0x00002760


	//   ....[1]....
        /*012c*/ 	.word	0x00002790


	//----- nvinfo : EIATTR_COOP_GROUP_MASK_REGIDS
	.align		4
.L_52:
        /*0130*/ 	.byte	0x04, 0x29
        /*0132*/ 	.short	(.L_54 - .L_53)


	//   ....[0]....
.L_53:
        /*0134*/ 	.word	0xffffffff


	//   ....[1]....
        /*0138*/ 	.word	0xffffffff


	//   ....[2]....
        /*013c*/ 	.word	0xffffffff


	//   ....[3]....
        /*0140*/ 	.word	0xffffffff


	//   ....[4]....
        /*0144*/ 	.word	0xffffffff


	//   ....[5]....
        /*0148*/ 	.word	0xffffffff


	//   ....[6]....
        /*014c*/ 	.word	0xffffffff


	//   ....[7]....
        /*0150*/ 	.word	0xffffffff


	//   ....[8]....
        /*0154*/ 	.word	0xffffffff


	//----- nvinfo : EIATTR_COOP_GROUP_INSTR_OFFSETS
	.align		4
.L_54:
        /*0158*/ 	.byte	0x04, 0x28
        /*015a*/ 	.short	(.L_56 - .L_55)


	//   ....[0]....
.L_55:
        /*015c*/ 	.word	0x00000d90


	//   ....[1]....
        /*0160*/ 	.word	0x00001050


	//   ....[2]....
        /*0164*/ 	.word	0x00001190


	//   ....[3]....
        /*0168*/ 	.word	0x00002670


	//   ....[4]....
        /*016c*/ 	.word	0x00002840


	//   ....[5]....
        /*0170*/ 	.word	0x00006750


	//   ....[6]....
        /*0174*/ 	.word	0x00008500


	//   ....[7]....
        /*0178*/ 	.word	0x00009150


	//   ....[8]....
        /*017c*/ 	.word	0x000094a0


	//----- nvinfo : EIATTR_REG_RECONFIG
	.align		4
.L_56:
        /*0180*/ 	.byte	0x01, 0x54
	.zero		2


	//----- nvinfo : EIATTR_VRC_CTA_INIT_COUNT
	.align		4
        /*0184*/ 	.byte	0x02, 0x4a
        /*0186*/ 	.byte	0x80
	.zero		1


	//----- nvinfo : EIATTR_MBARRIER_INSTR_OFFSETS
	.align		4
        /*0188*/ 	.byte	0x04, 0x39
        /*018a*/ 	.short	(.L_58 - .L_57)


	//   ....[0]....
.L_57:
        /*018c*/ 	.word	0x000002c0
        /*0190*/ 	.word	0x000000ff
        /*0194*/ 	.word	0x00000000
        /*0198*/ 	.short	0x0100
        /*019a*/ 	.byte	0x04
	.zero		1


	//   ....[1]....
        /*019c*/ 	.word	0x000002d0
        /*01a0*/ 	.word	0x000000ff
        /*01a4*/ 	.word	0x00000008
        /*01a8*/ 	.short	0x0100
        /*01aa*/ 	.byte	0x04
	.zero		1


	//   ....[2]....
        /*01ac*/ 	.word	0x000002e0
        /*01b0*/ 	.word	0x000000ff
        /*01b4*/ 	.word	0x00000010
        /*01b8*/ 	.short	0x0100
        /*01ba*/ 	.byte	0x04
	.zero		1


	//   ....[3]....
        /*01bc*/ 	.word	0x000002f0
        /*01c0*/ 	.word	0x000000ff
        /*01c4*/ 	.word	0x00000018
        /*01c8*/ 	.short	0x0100
        /*01ca*/ 	.byte	0x04
	.zero		1


	//   ....[4]....
        /*01cc*/ 	.word	0x00000300
        /*01d0*/ 	.word	0x000000ff
        /*01d4*/ 	.word	0x00000020
        /*01d8*/ 	.short	0x0100
        /*01da*/ 	.byte	0x04
	.zero		1


	//   ....[5]....
        /*01dc*/ 	.word	0x00000310
        /*01e0*/ 	.word	0x000000ff
        /*01e4*/ 	.word	0x00000028
        /*01e8*/ 	.short	0x0100
        /*01ea*/ 	.byte	0x04
	.zero		1


	//   ....[6]....
        /*01ec*/ 	.word	0x00000320
        /*01f0*/ 	.word	0x000000ff
        /*01f4*/ 	.word	0x00000030
        /*01f8*/ 	.short	0x0100
        /*01fa*/ 	.byte	0x04
	.zero		1


	//   ....[7]....
        /*01fc*/ 	.word	0x00000330
        /*0200*/ 	.word	0x000000ff
        /*0204*/ 	.word	0x00000038
        /*0208*/ 	.short	0x0100
        /*020a*/ 	.byte	0x04
	.zero		1


	//   ....[8]....
        /*020c*/ 	.word	0x00000340
        /*0210*/ 	.word	0x000000ff
        /*0214*/ 	.word	0x00000040
        /*0218*/ 	.short	0x0100
        /*021a*/ 	.byte	0x04
	.zero		1


	//   ....[9]....
        /*021c*/ 	.word	0x00000350
        /*0220*/ 	.word	0x000000ff
        /*0224*/ 	.word	0x00000048
        /*0228*/ 	.short	0x0100
        /*022a*/ 	.byte	0x04
	.zero		1


	//   ....[10]....
        /*022c*/ 	.word	0x00000360
        /*0230*/ 	.word	0x000000ff
        /*0234*/ 	.word	0x00000050
        /*0238*/ 	.short	0x0100
        /*023a*/ 	.byte	0x04
	.zero		1


	//   ....[11]....
        /*023c*/ 	.word	0x00000370
        /*0240*/ 	.word	0x000000ff
        /*0244*/ 	.word	0x00000058
        /*0248*/ 	.short	0x0100
        /*024a*/ 	.byte	0x04
	.zero		1


	//   ....[12]....
        /*024c*/ 	.word	0x00000380
        /*0250*/ 	.word	0x000000ff
        /*0254*/ 	.word	0x00000060
        /*0258*/ 	.short	0x0100
        /*025a*/ 	.byte	0x04
	.zero		1


	//   ....[13]....
        /*025c*/ 	.word	0x00000390
        /*0260*/ 	.word	0x000000ff
        /*0264*/ 	.word	0x00000068
        /*0268*/ 	.short	0x0100
        /*026a*/ 	.byte	0x04
	.zero		1


	//   ....[14]....
        /*026c*/ 	.word	0x000003a0
        /*0270*/ 	.word	0x000000ff
        /*0274*/ 	.word	0x00000070
        /*0278*/ 	.short	0x0100
        /*027a*/ 	.byte	0x04
	.zero		1


	//   ....[15]....
        /*027c*/ 	.word	0x000003b0
        /*0280*/ 	.word	0x000000ff
        /*0284*/ 	.word	0x00000078
        /*0288*/ 	.short	0x0100
        /*028a*/ 	.byte	0x04
	.zero		1


	//   ....[16]....
        /*028c*/ 	.word	0x000003c0
        /*0290*/ 	.word	0x000000ff
        /*0294*/ 	.word	0x00000080
        /*0298*/ 	.short	0x0100
        /*029a*/ 	.byte	0x04
	.zero		1


	//   ....[17]....
        /*029c*/ 	.word	0x000003d0
        /*02a0*/ 	.word	0x000000ff
        /*02a4*/ 	.word	0x00000088
        /*02a8*/ 	.short	0x0100
        /*02aa*/ 	.byte	0x04
	.zero		1


	//   ....[18]....
        /*02ac*/ 	.word	0x000003e0
        /*02b0*/ 	.word	0x000000ff
        /*02b4*/ 	.word	0x00000090
        /*02b8*/ 	.short	0x0100
        /*02ba*/ 	.byte	0x04
	.zero		1


	//   ....[19]....
        /*02bc*/ 	.word	0x000003f0
        /*02c0*/ 	.word	0x000000ff
        /*02c4*/ 	.word	0x00000098
        /*02c8*/ 	.short	0x0100
        /*02ca*/ 	.byte	0x04
	.zero		1


	//   ....[20]....
        /*02cc*/ 	.word	0x00000400
        /*02d0*/ 	.word	0x000000ff
        /*02d4*/ 	.word	0x000000a0
        /*02d8*/ 	.short	0x0100
        /*02da*/ 	.byte	0x04
	.zero		1


	//   ....[21]....
        /*02dc*/ 	.word	0x00000410
        /*02e0*/ 	.word	0x000000ff
        /*02e4*/ 	.word	0x000000a8
        /*02e8*/ 	.short	0x0100
        /*02ea*/ 	.byte	0x04
	.zero		1


	//   ....[22]....
        /*02ec*/ 	.word	0x00000420
        /*02f0*/ 	.word	0x000000ff
        /*02f4*/ 	.word	0x000000b0
        /*02f8*/ 	.short	0x0100
        /*02fa*/ 	.byte	0x04
	.zero		1


	//   ....[23]....
        /*02fc*/ 	.word	0x00000430
        /*0300*/ 	.word	0x000000ff
        /*0304*/ 	.word	0x000000b8
        /*0308*/ 	.short	0x0100
        /*030a*/ 	.byte	0x04
	.zero		1


	//   ....[24]....
        /*030c*/ 	.word	0x00000440
        /*0310*/ 	.word	0x000000ff
        /*0314*/ 	.word	0x000000c0
        /*0318*/ 	.short	0x0100
        /*031a*/ 	.byte	0x04
	.zero		1


	//   ....[25]....
        /*031c*/ 	.word	0x00000450
        /*0320*/ 	.word	0x000000ff
        /*0324*/ 	.word	0x000000c8
        /*0328*/ 	.short	0x0100
        /*032a*/ 	.byte	0x04
	.zero		1


	//   ....[26]....
        /*032c*/ 	.word	0x00000460
        /*0330*/ 	.word	0x000000ff
        /*0334*/ 	.word	0x000000d0
        /*0338*/ 	.short	0x0100
        /*033a*/ 	.byte	0x04
	.zero		1


	//   ....[27]....
        /*033c*/ 	.word	0x00000470
        /*0340*/ 	.word	0x000000ff
        /*0344*/ 	.word	0x000000d8
        /*0348*/ 	.short	0x0100
        /*034a*/ 	.byte	0x04
	.zero		1


	//   ....[28]....
        /*034c*/ 	.word	0x00000480
        /*0350*/ 	.word	0x000000ff
        /*0354*/ 	.word	0x000000e0
        /*0358*/ 	.short	0x0100
        /*035a*/ 	.byte	0x04
	.zero		1


	//   ....[29]....
        /*035c*/ 	.word	0x00000490
        /*0360*/ 	.word	0x000000ff
        /*0364*/ 	.word	0x000000e8
        /*0368*/ 	.short	0x0100
        /*036a*/ 	.byte	0x04
	.zero		1


	//   ....[30]....
        /*036c*/ 	.word	0x000004a0
        /*0370*/ 	.word	0x000000ff
        /*0374*/ 	.word	0x000000f0
        /*0378*/ 	.short	0x0100
        /*037a*/ 	.byte	0x04
	.zero		1


	//   ....[31]....
        /*037c*/ 	.word	0x000004b0
        /*0380*/ 	.word	0x000000ff
        /*0384*/ 	.word	0x000000f8
        /*0388*/ 	.short	0x0100
        /*038a*/ 	.byte	0x04
	.zero		1


	//   ....[32]....
        /*038c*/ 	.word	0x000004c0
        /*0390*/ 	.word	0x000000ff
        /*0394*/ 	.word	0x00000100
        /*0398*/ 	.short	0x0100
        /*039a*/ 	.byte	0x04
	.zero		1


	//   ....[33]....
        /*039c*/ 	.word	0x000004d0
        /*03a0*/ 	.word	0x000000ff
        /*03a4*/ 	.word	0x00000108
        /*03a8*/ 	.short	0x0100
        /*03aa*/ 	.byte	0x04
	.zero		1


	//   ....[34]....
        /*03ac*/ 	.word	0x000004e0
        /*03b0*/ 	.word	0x000000ff
        /*03b4*/ 	.word	0x00000110
        /*03b8*/ 	.short	0x0100
        /*03ba*/ 	.byte	0x04
	.zero		1


	//   ....[35]....
        /*03bc*/ 	.word	0x000004f0
        /*03c0*/ 	.word	0x000000ff
        /*03c4*/ 	.word	0x00000118
        /*03c8*/ 	.short	0x0100
        /*03ca*/ 	.byte	0x04
	.zero		1


	//   ....[36]....
        /*03cc*/ 	.word	0x00000500
        /*03d0*/ 	.word	0x000000ff
        /*03d4*/ 	.word	0x00000120
        /*03d8*/ 	.short	0x0100
        /*03da*/ 	.byte	0x04
	.zero		1


	//   ....[37]....
        /*03dc*/ 	.word	0x00000510
        /*03e0*/ 	.word	0x000000ff
        /*03e4*/ 	.word	0x00000128
        /*03e8*/ 	.short	0x0100
        /*03ea*/ 	.byte	0x04
	.zero		1


	//   ....[38]....
        /*03ec*/ 	.word	0x00000520
        /*03f0*/ 	.word	0x000000ff
        /*03f4*/ 	.word	0x00000130
        /*03f8*/ 	.short	0x0100
        /*03fa*/ 	.byte	0x04
	.zero		1


	//   ....[39]....
        /*03fc*/ 	.word	0x00000530
        /*0400*/ 	.word	0x000000ff
        /*0404*/ 	.word	0x00000138
        /*0408*/ 	.short	0x0100
        /*040a*/ 	.byte	0x04
	.zero		1


	//   ....[40]....
        /*040c*/ 	.word	0x00000540
        /*0410*/ 	.word	0x000000ff
        /*0414*/ 	.word	0x00000140
        /*0418*/ 	.short	0x0100
        /*041a*/ 	.byte	0x04
	.zero		1


	//   ....[41]....
        /*041c*/ 	.word	0x00000550
        /*0420*/ 	.word	0x000000ff
        /*0424*/ 	.word	0x00000148
        /*0428*/ 	.short	0x0100
        /*042a*/ 	.byte	0x04
	.zero		1


	//   ....[42]....
        /*042c*/ 	.word	0x00000560
        /*0430*/ 	.word	0x000000ff
        /*0434*/ 	.word	0x00000150
        /*0438*/ 	.short	0x0100
        /*043a*/ 	.byte	0x04
	.zero		1


	//   ....[43]....
        /*043c*/ 	.word	0x00000570
        /*0440*/ 	.word	0x000000ff
        /*0444*/ 	.word	0x00000158
        /*0448*/ 	.short	0x0100
        /*044a*/ 	.byte	0x04
	.zero		1


	//   ....[44]....
        /*044c*/ 	.word	0x00000580
        /*0450*/ 	.word	0x000000ff
        /*0454*/ 	.word	0x00000160
        /*0458*/ 	.short	0x0100
        /*045a*/ 	.byte	0x04
	.zero		1


	//   ....[45]....
        /*045c*/ 	.word	0x00000590
        /*0460*/ 	.word	0x000000ff
        /*0464*/ 	.word	0x00000168
        /*0468*/ 	.short	0x0100
        /*046a*/ 	.byte	0x04
	.zero		1


	//   ....[46]....
        /*046c*/ 	.word	0x000005a0
        /*0470*/ 	.word	0x000000ff
        /*0474*/ 	.word	0x00000170
        /*0478*/ 	.short	0x0100
        /*047a*/ 	.byte	0x04
	.zero		1


	//   ....[47]....
        /*047c*/ 	.word	0x000005b0
        /*0480*/ 	.word	0x000000ff
        /*0484*/ 	.word	0x00000178
        /*0488*/ 	.short	0x0100
        /*048a*/ 	.byte	0x04
	.zero		1


	//   ....[48]....
        /*048c*/ 	.word	0x000005c0
        /*0490*/ 	.word	0x000000ff
        /*0494*/ 	.word	0x00000180
        /*0498*/ 	.short	0x0100
        /*049a*/ 	.byte	0x04
	.zero		1


	//   ....[49]....
        /*049c*/ 	.word	0x000005d0
        /*04a0*/ 	.word	0x000000ff
        /*04a4*/ 	.word	0x00000188
        /*04a8*/ 	.short	0x0100
        /*04aa*/ 	.byte	0x04
	.zero		1


	//   ....[50]....
        /*04ac*/ 	.word	0x000005e0
        /*04b0*/ 	.word	0x000000ff
        /*04b4*/ 	.word	0x00000190
        /*04b8*/ 	.short	0x0100
        /*04ba*/ 	.byte	0x04
	.zero		1


	//   ....[51]....
        /*04bc*/ 	.word	0x000005f0
        /*04c0*/ 	.word	0x000000ff
        /*04c4*/ 	.word	0x00000198
        /*04c8*/ 	.short	0x0100
        /*04ca*/ 	.byte	0x04
	.zero		1


	//   ....[52]....
        /*04cc*/ 	.word	0x00000600
        /*04d0*/ 	.word	0x000000ff
        /*04d4*/ 	.word	0x000001a0
        /*04d8*/ 	.short	0x0100
        /*04da*/ 	.byte	0x04
	.zero		1


	//   ....[53]....
        /*04dc*/ 	.word	0x00000610
        /*04e0*/ 	.word	0x000000ff
        /*04e4*/ 	.word	0x000001a8
        /*04e8*/ 	.short	0x0100
        /*04ea*/ 	.byte	0x04
	.zero		1


	//   ....[54]....
        /*04ec*/ 	.word	0x00000620
        /*04f0*/ 	.word	0x000000ff
        /*04f4*/ 	.word	0x000001b0
        /*04f8*/ 	.short	0x0100
        /*04fa*/ 	.byte	0x04
	.zero		1


	//   ....[55]....
        /*04fc*/ 	.word	0x00000630
        /*0500*/ 	.word	0x000000ff
        /*0504*/ 	.word	0x000001b8
        /*0508*/ 	.short	0x0100
        /*050a*/ 	.byte	0x04
	.zero		1


	//   ....[56]....
        /*050c*/ 	.word	0x00000640
        /*0510*/ 	.word	0x000000ff
        /*0514*/ 	.word	0x000001c0
        /*0518*/ 	.short	0x0100
        /*051a*/ 	.byte	0x04
	.zero		1


	//   ....[57]....
        /*051c*/ 	.word	0x00000650
        /*0520*/ 	.word	0x000000ff
        /*0524*/ 	.word	0x000001c8
        /*0528*/ 	.short	0x0100
        /*052a*/ 	.byte	0x04
	.zero		1


	//   ....[58]....
        /*052c*/ 	.word	0x00000660
        /*0530*/ 	.word	0x000000ff
        /*0534*/ 	.word	0x000001d0
        /*0538*/ 	.short	0x0100
        /*053a*/ 	.byte	0x04
	.zero		1


	//   ....[59]....
        /*053c*/ 	.word	0x00000670
        /*0540*/ 	.word	0x000000ff
        /*0544*/ 	.word	0x000001d8
        /*0548*/ 	.short	0x0100
        /*054a*/ 	.byte	0x04
	.zero		1


	//   ....[60]....
        /*054c*/ 	.word	0x00000680
        /*0550*/ 	.word	0x000000ff
        /*0554*/ 	.word	0x000001e0
        /*0558*/ 	.short	0x0100
        /*055a*/ 	.byte	0x04
	.zero		1


	//   ....[61]....
        /*055c*/ 	.word	0x00000690
        /*0560*/ 	.word	0x000000ff
        /*0564*/ 	.word	0x000001e8
        /*0568*/ 	.short	0x0100
        /*056a*/ 	.byte	0x04
	.zero		1


	//   ....[62]....
        /*056c*/ 	.word	0x000006a0
        /*0570*/ 	.word	0x000000ff
        /*0574*/ 	.word	0x000001f0
        /*0578*/ 	.short	0x0100
        /*057a*/ 	.byte	0x04
	.zero		1


	//   ....[63]....
        /*057c*/ 	.word	0x000006b0
        /*0580*/ 	.word	0x000000ff
        /*0584*/ 	.word	0x000001f8
        /*0588*/ 	.short	0x0100
        /*058a*/ 	.byte	0x04
	.zero		1


	//   ....[64]....
        /*058c*/ 	.word	0x000006c0
        /*0590*/ 	.word	0x000000ff
        /*0594*/ 	.word	0x00000200
        /*0598*/ 	.short	0x0100
        /*059a*/ 	.byte	0x04
	.zero		1


	//   ....[65]....
        /*059c*/ 	.word	0x000006d0
        /*05a0*/ 	.word	0x000000ff
        /*05a4*/ 	.word	0x00000208
        /*05a8*/ 	.short	0x0100
        /*05aa*/ 	.byte	0x04
	.zero		1


	//   ....[66]....
        /*05ac*/ 	.word	0x000006e0
        /*05b0*/ 	.word	0x000000ff
        /*05b4*/ 	.word	0x00000210
        /*05b8*/ 	.short	0x0100
        /*05ba*/ 	.byte	0x04
	.zero		1


	//   ....[67]....
        /*05bc*/ 	.word	0x000006f0
        /*05c0*/ 	.word	0x000000ff
        /*05c4*/ 	.word	0x00000218
        /*05c8*/ 	.short	0x0100
        /*05ca*/ 	.byte	0x04
	.zero		1


	//   ....[68]....
        /*05cc*/ 	.word	0x00000700
        /*05d0*/ 	.word	0x000000ff
        /*05d4*/ 	.word	0x00000220
        /*05d8*/ 	.short	0x0100
        /*05da*/ 	.byte	0x04
	.zero		1


	//   ....[69]....
        /*05dc*/ 	.word	0x00000710
        /*05e0*/ 	.word	0x000000ff
        /*05e4*/ 	.word	0x00000228
        /*05e8*/ 	.short	0x0100
        /*05ea*/ 	.byte	0x04
	.zero		1


	//   ....[70]....
        /*05ec*/ 	.word	0x00000720
        /*05f0*/ 	.word	0x000000ff
        /*05f4*/ 	.word	0x00000230
        /*05f8*/ 	.short	0x0100
        /*05fa*/ 	.byte	0x04
	.zero		1


	//   ....[71]....
        /*05fc*/ 	.word	0x00000730
        /*0600*/ 	.word	0x000000ff
        /*0604*/ 	.word	0x00000238
        /*0608*/ 	.short	0x0100
        /*060a*/ 	.byte	0x04
	.zero		1


	//   ....[72]....
        /*060c*/ 	.word	0x00000b20
        /*0610*/ 	.word	0x000000ff
        /*0614*/ 	.word	0x00000220
        /*0618*/ 	.short	0x010a
        /*061a*/ 	.byte	0x07
	.zero		1


	//   ....[73]....
        /*061c*/ 	.word	0x00000b70
        /*0620*/ 	.word	0x000000ff
        /*0624*/ 	.word	0x00000228
        /*0628*/ 	.short	0x010a
        /*062a*/ 	.byte	0x07
	.zero		1


	//   ....[74]....
        /*062c*/ 	.word	0x00000c60
        /*0630*/ 	.word	0x000000ff
        /*0634*/ 	.word	0x00000230
        /*0638*/ 	.short	0x0101
        /*063a*/ 	.byte	0x07
	.zero		1


	//   ....[75]....
        /*063c*/ 	.word	0x00000c90
        /*0640*/ 	.word	0x000000ff
        /*0644*/ 	.word	0x00000238
        /*0648*/ 	.short	0x0101
        /*064a*/ 	.byte	0x07
	.zero		1


	//   ....[76]....
        /*064c*/ 	.word	0x00001540
        /*0650*/ 	.word	0x000000ff
        /*0654*/ 	.word	0x00000000
        /*0658*/ 	.short	0x010a
        /*065a*/ 	.byte	0x10
	.zero		1


	//   ....[77]....
        /*065c*/ 	.word	0x00001560
        /*0660*/ 	.word	0x000000ff
        /*0664*/ 	.word	0x00000020
        /*0668*/ 	.short	0x010a
        /*066a*/ 	.byte	0x0d
	.zero		1


	//   ....[78]....
        /*066c*/ 	.word	0x00001720
        /*0670*/ 	.word	0x000000ff
        /*0674*/ 	.word	0x00000008
        /*0678*/ 	.short	0x010a
        /*067a*/ 	.byte	0x10
	.zero		1


	//   ....[79]....
        /*067c*/ 	.word	0x00001930
        /*0680*/ 	.word	0x000000ff
        /*0684*/ 	.word	0x00000000
        /*0688*/ 	.short	0x010a
        /*068a*/ 	.byte	0x15
	.zero		1


	//   ....[80]....
        /*068c*/ 	.word	0x00001950
        /*0690*/ 	.word	0x000000ff
        /*0694*/ 	.word	0x000001b0
        /*0698*/ 	.short	0x010a
        /*069a*/ 	.byte	0x10
	.zero		1


	//   ....[81]....
        /*069c*/ 	.word	0x00001b30
        /*06a0*/ 	.word	0x000000ff
        /*06a4*/ 	.word	0x000001c0
        /*06a8*/ 	.short	0x010a
        /*06aa*/ 	.byte	0x10
	.zero		1


	//   ....[82]....
        /*06ac*/ 	.word	0x00001c10
        /*06b0*/ 	.word	0x000000ff
        /*06b4*/ 	.word	0x00000000
        /*06b8*/ 	.short	0x010a
        /*06ba*/ 	.byte	0x14
	.zero		1


	//   ....[83]....
        /*06bc*/ 	.word	0x00001d70
        /*06c0*/ 	.word	0x000000ff
        /*06c4*/ 	.word	0x000001b8
        /*06c8*/ 	.short	0x010a
        /*06ca*/ 	.byte	0x10
	.zero		1


	//   ....[84]....
        /*06cc*/ 	.word	0x00001e50
        /*06d0*/ 	.word	0x000000ff
        /*06d4*/ 	.word	0x000001c8
        /*06d8*/ 	.short	0x010a
        /*06da*/ 	.byte	0x10
	.zero		1


	//   ....[85]....
        /*06dc*/ 	.word	0x00002020
        /*06e0*/ 	.word	0x000000ff
        /*06e4*/ 	.word	0x00000020
        /*06e8*/ 	.short	0x010a
        /*06ea*/ 	.byte	0x0e
	.zero		1


	//   ....[86]....
        /*06ec*/ 	.word	0x00002040
        /*06f0*/ 	.word	0x000000ff
        /*06f4*/ 	.word	0x000001b0
        /*06f8*/ 	.short	0x010a
        /*06fa*/ 	.byte	0x10
	.zero		1


	//   ....[87]....
        /*06fc*/ 	.word	0x00002270
        /*0700*/ 	.word	0x000000ff
        /*0704*/ 	.word	0x000001c0
        /*0708*/ 	.short	0x010a
        /*070a*/ 	.byte	0x10
	.zero		1


	//   ....[88]....
        /*070c*/ 	.word	0x00002320
        /*0710*/ 	.word	0x000000ff
        /*0714*/ 	.word	0x000001b8
        /*0718*/ 	.short	0x010a
        /*071a*/ 	.byte	0x10
	.zero		1


	//   ....[89]....
        /*071c*/ 	.word	0x00002400
        /*0720*/ 	.word	0x000000ff
        /*0724*/ 	.word	0x000001c8
        /*0728*/ 	.short	0x010a
        /*072a*/ 	.byte	0x10
	.zero		1


	//   ....[90]....
        /*072c*/ 	.word	0x00002c30
        /*0730*/ 	.word	0x000000ff
        /*0734*/ 	.word	0x000000e0
        /*0738*/ 	.short	0x010a
        /*073a*/ 	.byte	0x04
	.zero		1


	//   ....[91]....
        /*073c*/ 	.word	0x00002d00
        /*0740*/ 	.word	0x000000ff
        /*0744*/ 	.word	0x00000010
        /*0748*/ 	.short	0x010a
        /*074a*/ 	.byte	0x19
	.zero		1


	//   ....[92]....
        /*074c*/ 	.word	0x00002dd0
        /*0750*/ 	.word	0x000000ff
        /*0754*/ 	.word	0x00000018
        /*0758*/ 	.short	0x010a
        /*075a*/ 	.byte	0x19
	.zero		1


	//   ....[93]....
        /*075c*/ 	.word	0x00002f20
        /*0760*/ 	.word	0x000000ff
        /*0764*/ 	.word	0x000000e0
        /*0768*/ 	.short	0x010a
        /*076a*/ 	.byte	0x04
	.zero		1


	//   ....[94]....
        /*076c*/ 	.word	0x00003150
        /*0770*/ 	.word	0x000000ff
        /*0774*/ 	.word	0x000000e0
        /*0778*/ 	.short	0x010a
        /*077a*/ 	.byte	0x05
	.zero		1


	//   ....[95]....
        /*077c*/ 	.word	0x00003270
        /*0780*/ 	.word	0x000000ff
        /*0784*/ 	.word	0x000000e0
        /*0788*/ 	.short	0x010a
        /*078a*/ 	.byte	0x04
	.zero		1


	//   ....[96]....
        /*078c*/ 	.word	0x00003b30
        /*0790*/ 	.word	0x000000ff
        /*0794*/ 	.word	0x000000e0
        /*0798*/ 	.short	0x010a
        /*079a*/ 	.byte	0x04
	.zero		1


	//   ....[97]....
        /*079c*/ 	.word	0x00003b90
        /*07a0*/ 	.word	0x000000ff
        /*07a4*/ 	.word	0x00000018
        /*07a8*/ 	.short	0x010a
        /*07aa*/ 	.byte	0x05
	.zero		1


	//   ....[98]....
        /*07ac*/ 	.word	0x00003fe0
        /*07b0*/ 	.word	0x000000ff
        /*07b4*/ 	.word	0x00000210
        /*07b8*/ 	.short	0x010a
        /*07ba*/ 	.byte	0x05
	.zero		1


	//   ....[99]....
        /*07bc*/ 	.word	0x00004000
        /*07c0*/ 	.word	0x000000ff
        /*07c4*/ 	.word	0x000001a0
        /*07c8*/ 	.short	0x010a
        /*07ca*/ 	.byte	0x05
	.zero		1


	//   ....[100]....
        /*07cc*/ 	.word	0x000064d0
        /*07d0*/ 	.word	0x000000ff
        /*07d4*/ 	.word	0x000001b0
        /*07d8*/ 	.short	0x0101
        /*07da*/ 	.byte	0x05
	.zero		1


	//   ....[101]....
        /*07dc*/ 	.word	0x00006760
        /*07e0*/ 	.word	0x000000ff
        /*07e4*/ 	.word	0x000001c0
        /*07e8*/ 	.short	0x0101
        /*07ea*/ 	.byte	0x05
	.zero		1


	//   ....[102]....
        /*07ec*/ 	.word	0x00006780
        /*07f0*/ 	.word	0x000000ff
        /*07f4*/ 	.word	0x00000000
        /*07f8*/ 	.short	0x010a
        /*07fa*/ 	.byte	0x08
	.zero		1


	//   ....[103]....
        /*07fc*/ 	.word	0x00006840
        /*0800*/ 	.word	0x000000ff
        /*0804*/ 	.word	0x000001a0
        /*0808*/ 	.short	0x010a
        /*080a*/ 	.byte	0x05
	.zero		1


	//   ....[104]....
        /*080c*/ 	.word	0x00008490
        /*0810*/ 	.word	0x000000ff
        /*0814*/ 	.word	0x000001b0
        /*0818*/ 	.short	0x0101
        /*081a*/ 	.byte	0x05
	.zero		1


	//   ....[105]....
        /*081c*/ 	.word	0x00008510
        /*0820*/ 	.word	0x000000ff
        /*0824*/ 	.word	0x000001c0
        /*0828*/ 	.short	0x0101
        /*082a*/ 	.byte	0x05
	.zero		1


	//   ....[106]....
        /*082c*/ 	.word	0x00008520
        /*0830*/ 	.word	0x000000ff
        /*0834*/ 	.word	0x00000210
        /*0838*/ 	.short	0x010a
        /*083a*/ 	.byte	0x05
	.zero		1


	//   ....[107]....
        /*083c*/ 	.word	0x00008b20
        /*0840*/ 	.word	0x000000ff
        /*0844*/ 	.word	0x00000210
        /*0848*/ 	.short	0x010a
        /*084a*/ 	.byte	0x04
	.zero		1


	//   ....[108]....
        /*084c*/ 	.word	0x00008de0
        /*0850*/ 	.word	0x00000003
        /*0854*/ 	.word	0x000001b0
        /*0858*/ 	.short	0x0101
        /*085a*/ 	.byte	0xff
	.zero		1


	//   ....[109]....
        /*085c*/ 	.word	0x00008e20
        /*0860*/ 	.word	0x00000003
        /*0864*/ 	.word	0x000001b8
        /*0868*/ 	.short	0x0101
        /*086a*/ 	.byte	0xff
	.zero		1


	//   ....[110]....
        /*086c*/ 	.word	0x000090e0
        /*0870*/ 	.word	0x00000003
        /*0874*/ 	.word	0x00000210
        /*0878*/ 	.short	0x0101
        /*087a*/ 	.byte	0xff
	.zero		1


	//   ....[111]....
        /*087c*/ 	.word	0x00009430
        /*0880*/ 	.word	0x00000003
        /*0884*/ 	.word	0x000001b0
        /*0888*/ 	.short	0x0101
        /*088a*/ 	.byte	0xff
	.zero		1


	//   ....[112]....
        /*088c*/ 	.word	0x00009460
        /*0890*/ 	.word	0x00000003
        /*0894*/ 	.word	0x00000218
        /*0898*/ 	.short	0x0101
        /*089a*/ 	.byte	0xff
	.zero		1


	//   ....[113]....
        /*089c*/ 	.word	0x00009780
        /*08a0*/ 	.word	0x00000003
        /*08a4*/ 	.word	0x000001b8
        /*08a8*/ 	.short	0x0101
        /*08aa*/ 	.byte	0xff
	.zero		1


	//   ....[114]....
        /*08ac*/ 	.word	0x00009790
        /*08b0*/ 	.word	0x00000003
        /*08b4*/ 	.word	0x00000210
        /*08b8*/ 	.short	0x0101
        /*08ba*/ 	.byte	0xff
	.zero		1


	//   ....[115]....
        /*08bc*/ 	.word	0x000097b0
        /*08c0*/ 	.word	0x00000003
        /*08c4*/ 	.word	0x00000218
        /*08c8*/ 	.short	0x0101
        /*08ca*/ 	.byte	0xff
	.zero		1


	//   ....[116]....
        /*08cc*/ 	.word	0x00009810
        /*08d0*/ 	.word	0x00000003
        /*08d4*/ 	.word	0x00000210
        /*08d8*/ 	.short	0x0101
        /*08da*/ 	.byte	0xff
	.zero		1


	//   ....[117]....
        /*08dc*/ 	.word	0x00009820
        /*08e0*/ 	.word	0x00000003
        /*08e4*/ 	.word	0x000001e0
        /*08e8*/ 	.short	0x010a
        /*08ea*/ 	.byte	0xff
	.zero		1


	//   ....[118]....
        /*08ec*/ 	.word	0x00009840
        /*08f0*/ 	.word	0x00000003
        /*08f4*/ 	.word	0x00000230
        /*08f8*/ 	.short	0x010a
        /*08fa*/ 	.byte	0xff
	.zero		1


	//   ....[119]....
        /*08fc*/ 	.word	0x00009e30
        /*0900*/ 	.word	0x00000003
        /*0904*/ 	.word	0x000001b0
        /*0908*/ 	.short	0x0101
        /*090a*/ 	.byte	0xff
	.zero		1


	//   ....[120]....
        /*090c*/ 	.word	0x00009e40
        /*0910*/ 	.word	0x00000003
        /*0914*/ 	.word	0x00000220
        /*0918*/ 	.short	0x0101
        /*091a*/ 	.byte	0xff
	.zero		1


	//   ....[121]....
        /*091c*/ 	.word	0x00009e80
        /*0920*/ 	.word	0x00000003
        /*0924*/ 	.word	0x00000218
        /*0928*/ 	.short	0x0101
        /*092a*/ 	.byte	0xff
	.zero		1


	//   ....[122]....
        /*092c*/ 	.word	0x00009e90
        /*0930*/ 	.word	0x00000003
        /*0934*/ 	.word	0x000001e8
        /*0938*/ 	.short	0x010a
        /*093a*/ 	.byte	0xff
	.zero		1


	//   ....[123]....
        /*093c*/ 	.word	0x00009eb0
        /*0940*/ 	.word	0x00000003
        /*0944*/ 	.word	0x00000238
        /*0948*/ 	.short	0x010a
        /*094a*/ 	.byte	0xff
	.zero		1


	//   ....[124]....
        /*094c*/ 	.word	0x0000a7c0
        /*0950*/ 	.word	0x00000003
        /*0954*/ 	.word	0x000001b8
        /*0958*/ 	.short	0x0101
        /*095a*/ 	.byte	0xff
	.zero		1


	//   ....[125]....
        /*095c*/ 	.word	0x0000a860
        /*0960*/ 	.word	0x00000003
        /*0964*/ 	.word	0x00000228
        /*0968*/ 	.short	0x0101
        /*096a*/ 	.byte	0xff
	.zero		1


	//   ....[126]....
        /*096c*/ 	.word	0x0000a8d0
        /*0970*/ 	.word	0x00000003
        /*0974*/ 	.word	0x00000238
        /*0978*/ 	.short	0x010a
        /*097a*/ 	.byte	0xff
	.zero		1


	//   ....[127]....
        /*097c*/ 	.word	0x0000a940
        /*0980*/ 	.word	0x00000000
        /*0984*/ 	.word	0x00000220
        /*0988*/ 	.short	0x010a
        /*098a*/ 	.byte	0xff
	.zero		1


	//   ....[128]....
        /*098c*/ 	.word	0x0000a9c0
        /*0990*/ 	.word	0x00000000
        /*0994*/ 	.word	0x00000228
        /*0998*/ 	.short	0x010a
        /*099a*/ 	.byte	0xff
	.zero		1


	//   ....[129]....
        /*099c*/ 	.word	0x0000aa40
        /*09a0*/ 	.word	0x00000000
        /*09a4*/ 	.word	0x00000000
        /*09a8*/ 	.short	0x010a
        /*09aa*/ 	.byte	0xff
	.zero		1


	//   ....[130]....
        /*09ac*/ 	.word	0x0000aac0
        /*09b0*/ 	.word	0x00000000
        /*09b4*/ 	.word	0x00000020
        /*09b8*/ 	.short	0x010a
        /*09ba*/ 	.byte	0xff
	.zero		1


	//   ....[131]....
        /*09bc*/ 	.word	0x0000ab40
        /*09c0*/ 	.word	0x00000002
        /*09c4*/ 	.word	0x00000008
        /*09c8*/ 	.short	0x010a
        /*09ca*/ 	.byte	0xff
	.zero		1


	//   ....[132]....
        /*09cc*/ 	.word	0x0000abb0
        /*09d0*/ 	.word	0x00000005
        /*09d4*/ 	.word	0x00000000
        /*09d8*/ 	.short	0x010a
        /*09da*/ 	.byte	0xff
	.zero		1


	//   ....[133]....
        /*09dc*/ 	.word	0x0000ac20
        /*09e0*/ 	.word	0x00000007
        /*09e4*/ 	.word	0x000001b0
        /*09e8*/ 	.short	0x010a
        /*09ea*/ 	.byte	0xff
	.zero		1


	//   ....[134]....
        /*09ec*/ 	.word	0x0000ac90
        /*09f0*/ 	.word	0x00000007
        /*09f4*/ 	.word	0x000001c0
        /*09f8*/ 	.short	0x010a
        /*09fa*/ 	.byte	0xff
	.zero		1


	//   ....[135]....
        /*09fc*/ 	.word	0x0000ad00
        /*0a00*/ 	.word	0x00000005
        /*0a04*/ 	.word	0x00000000
        /*0a08*/ 	.short	0x010a
        /*0a0a*/ 	.byte	0xff
	.zero		1


	//   ....[136]....
        /*0a0c*/ 	.word	0x0000ad70
        /*0a10*/ 	.word	0x00000007
        /*0a14*/ 	.word	0x000001b8
        /*0a18*/ 	.short	0x010a
        /*0a1a*/ 	.byte	0xff
	.zero		1


	//   ....[137]....
        /*0a1c*/ 	.word	0x0000ade0
        /*0a20*/ 	.word	0x00000005
        /*0a24*/ 	.word	0x000001c8
        /*0a28*/ 	.short	0x010a
        /*0a2a*/ 	.byte	0xff
	.zero		1


	//   ....[138]....
        /*0a2c*/ 	.word	0x0000ae50
        /*0a30*/ 	.word	0x00000000
        /*0a34*/ 	.word	0x00000020
        /*0a38*/ 	.short	0x010a
        /*0a3a*/ 	.byte	0xff
	.zero		1


	//   ....[139]....
        /*0a3c*/ 	.word	0x0000aec0
        /*0a40*/ 	.word	0x00000000
        /*0a44*/ 	.word	0x000001b0
        /*0a48*/ 	.short	0x010a
        /*0a4a*/ 	.byte	0xff
	.zero		1


	//   ....[140]....
        /*0a4c*/ 	.word	0x0000af30
        /*0a50*/ 	.word	0x00000003
        /*0a54*/ 	.word	0x000001c0
        /*0a58*/ 	.short	0x010a
        /*0a5a*/ 	.byte	0xff
	.zero		1


	//   ....[141]....
        /*0a5c*/ 	.word	0x0000afa0
        /*0a60*/ 	.word	0x00000003
        /*0a64*/ 	.word	0x000001b8
        /*0a68*/ 	.short	0x010a
        /*0a6a*/ 	.byte	0xff
	.zero		1


	//   ....[142]....
        /*0a6c*/ 	.word	0x0000b010
        /*0a70*/ 	.word	0x00000000
        /*0a74*/ 	.word	0x000001c8
        /*0a78*/ 	.short	0x010a
        /*0a7a*/ 	.byte	0xff
	.zero		1


	//   ....[143]....
        /*0a7c*/ 	.word	0x0000b080
        /*0a80*/ 	.word	0x00000000
        /*0a84*/ 	.word	0x000000e0
        /*0a88*/ 	.short	0x010a
        /*0a8a*/ 	.byte	0xff
	.zero		1


	//   ....[144]....
        /*0a8c*/ 	.word	0x0000b100
        /*0a90*/ 	.word	0x00000000
        /*0a94*/ 	.word	0x00000010
        /*0a98*/ 	.short	0x010a
        /*0a9a*/ 	.byte	0xff
	.zero		1


	//   ....[145]....
        /*0a9c*/ 	.word	0x0000b180
        /*0aa0*/ 	.word	0x00000000
        /*0aa4*/ 	.word	0x00000018
        /*0aa8*/ 	.short	0x010a
        /*0aaa*/ 	.byte	0xff
	.zero		1


	//   ....[146]....
        /*0aac*/ 	.word	0x0000b1f0
        /*0ab0*/ 	.word	0x00000000
        /*0ab4*/ 	.word	0x000000e0
        /*0ab8*/ 	.short	0x010a
        /*0aba*/ 	.byte	0xff
	.zero		1


	//   ....[147]....
        /*0abc*/ 	.word	0x0000b260
        /*0ac0*/ 	.word	0x00000000
        /*0ac4*/ 	.word	0x000000e0
        /*0ac8*/ 	.short	0x010a
        /*0aca*/ 	.byte	0xff
	.zero		1


	//   ....[148]....
        /*0acc*/ 	.word	0x0000b2e0
        /*0ad0*/ 	.word	0x00000000
        /*0ad4*/ 	.word	0x000000e0
        /*0ad8*/ 	.short	0x010a
        /*0ada*/ 	.byte	0xff
	.zero		1


	//   ....[149]....
        /*0adc*/ 	.word	0x0000b350
        /*0ae0*/ 	.word	0x00000000
        /*0ae4*/ 	.word	0x000000e0
        /*0ae8*/ 	.short	0x010a
        /*0aea*/ 	.byte	0xff
	.zero		1


	//   ....[150]....
        /*0aec*/ 	.word	0x0000b3c0
        /*0af0*/ 	.word	0x00000000
        /*0af4*/ 	.word	0x00000018
        /*0af8*/ 	.short	0x010a
        /*0afa*/ 	.byte	0xff
	.zero		1


	//   ....[151]....
        /*0afc*/ 	.word	0x0000b430
        /*0b00*/ 	.word	0x000000ff
        /*0b04*/ 	.word	0x00000000
        /*0b08*/ 	.short	0x010a
        /*0b0a*/ 	.byte	0x08
	.zero		1


	//   ....[152]....
        /*0b0c*/ 	.word	0x0000b4c0
        /*0b10*/ 	.word	0x00000002
        /*0b14*/ 	.word	0x00000000
        /*0b18*/ 	.short	0x010a
        /*0b1a*/ 	.byte	0xff
	.zero		1


	//   ....[153]....
        /*0b1c*/ 	.word	0x0000b530
        /*0b20*/ 	.word	0x000000ff
        /*0b24*/ 	.word	0x00000000
        /*0b28*/ 	.short	0x010a
        /*0b2a*/ 	.byte	0x08
	.zero		1


	//   ....[154]....
        /*0b2c*/ 	.word	0x0000b5c0
        /*0b30*/ 	.word	0x00000002
        /*0b34*/ 	.word	0x00000000
        /*0b38*/ 	.short	0x010a
        /*0b3a*/ 	.byte	0xff
	.zero		1


	//   ....[155]....
        /*0b3c*/ 	.word	0x0000b640
        /*0b40*/ 	.word	0x000000ff
        /*0b44*/ 	.word	0x00000000
        /*0b48*/ 	.short	0x010a
        /*0b4a*/ 	.byte	0x05
	.zero		1


	//   ....[156]....
        /*0b4c*/ 	.word	0x0000b6d0
        /*0b50*/ 	.word	0x00000000
        /*0b54*/ 	.word	0x00000000
        /*0b58*/ 	.short	0x010a
        /*0b5a*/ 	.byte	0xff
	.zero		1


	//   ....[157]....
        /*0b5c*/ 	.word	0x0000b730
        /*0b60*/ 	.word	0x00000003
        /*0b64*/ 	.word	0x000001e0
        /*0b68*/ 	.short	0x010a
        /*0b6a*/ 	.byte	0xff
	.zero		1


	//   ....[158]....
        /*0b6c*/ 	.word	0x0000b790
        /*0b70*/ 	.word	0x00000003
        /*0b74*/ 	.word	0x00000230
        /*0b78*/ 	.short	0x010a
        /*0b7a*/ 	.byte	0xff
	.zero		1


	//   ....[159]....
        /*0b7c*/ 	.word	0x0000b800
        /*0b80*/ 	.word	0x00000003
        /*0b84*/ 	.word	0x000001e8
        /*0b88*/ 	.short	0x010a
        /*0b8a*/ 	.byte	0xff
	.zero		1


	//   ....[160]....
        /*0b8c*/ 	.word	0x0000b860
        /*0b90*/ 	.word	0x00000003
        /*0b94*/ 	.word	0x00000238
        /*0b98*/ 	.short	0x010a
        /*0b9a*/ 	.byte	0xff
	.zero		1


	//   ....[161]....
        /*0b9c*/ 	.word	0x0000b8c0
        /*0ba0*/ 	.word	0x00000003
        /*0ba4*/ 	.word	0x00000238
        /*0ba8*/ 	.short	0x010a
        /*0baa*/ 	.byte	0xff
	.zero		1


	//----- nvinfo : EIATTR_NUM_MBARRIERS
	.align		4
.L_58:
        /*0bac*/ 	.byte	0x03, 0x38
        /*0bae*/ 	.short	0x0048


	//----- nvinfo : EIATTR_EXIT_INSTR_OFFSETS
	.align		4
        /*0bb0*/ 	.byte	0x04, 0x1c
        /*0bb2*/ 	.short	(.L_60 - .L_59)


	//   ....[0]....
.L_59:
        /*0bb4*/ 	.word	0x00008b80


	//   ....[1]....
        /*0bb8*/ 	.word	0x0000a900


	//----- nvinfo : EIATTR_INDIRECT_BRANCH_TARGETS
	.align		4
.L_60:
        /*0bbc*/ 	.byte	0x04, 0x34
        /*0bbe*/ 	.short	(.L_62 - .L_61)


	//   ....[0]....
.L_61:
        /*0bc0*/ 	.word	.L_x_138@srel
        /*0bc4*/ 	.short	0x0
        /*0bc6*/ 	.short	0x0
        /*0bc8*/ 	.word	0x3
        /*0bcc*/ 	.word	.L_x_139@srel
        /*0bd0*/ 	.word	.L_x_140@srel
        /*0bd4*/ 	.word	.L_x_2@srel


	//----- nvinfo : EIATTR_REQNTID
	.align		4
.L_62:
        /*0bd8*/ 	.byte	0x04, 0x10
        /*0bda*/ 	.short	(.L_64 - .L_63)
.L_63:
        /*0bdc*/ 	.word	0x00000200
        /*0be0*/ 	.word	0x00000001
        /*0be4*/ 	.word	0x00000001


	//----- nvinfo : EIATTR_CRS_STACK_SIZE
	.align		4
.L_64:
        /*0be8*/ 	.byte	0x04, 0x1e
        /*0bea*/ 	.short	(.L_66 - .L_65)
.L_65:
        /*0bec*/ 	.word	0x00000000


	//----- nvinfo : EIATTR_CBANK_PARAM_SIZE
	.align		4
.L_66:
        /*0bf0*/ 	.byte	0x03, 0x19
        /*0bf2*/ 	.short	0x02ac


	//----- nvinfo : EIATTR_PARAM_CBANK
	.align		4
        /*0bf4*/ 	.byte	0x04, 0x0a
        /*0bf6*/ 	.short	(.L_68 - .L_67)
	.align		4
.L_67:
        /*0bf8*/ 	.word	index@(.nv.constant0.kernel_cutlass_kernel_flash_attncuteflash_fwd_sm100FlashAttentionForwardSm100_object_at__tensor0000o6411101213_tensor0000o6411101213_tensor0000o6410111213_tensor0000o6411101213_tensorptrf_0)
        /*0bfc*/ 	.short	0x0380
        /*0bfe*/ 	.short	0x02ac


	//----- nvinfo : EIATTR_SW_WAR
	.align		4
.L_68:
        /*0c00*/ 	.byte	0x04, 0x36
        /*0c02*/ 	.short	(.L_70 - .L_69)
.L_69:
        /*0c04*/ 	.word	0x00000008
.L_70:


//--------------------- .nv.compat                --------------------------
	.section	.nv.compat,"",@"SHT_CUDA_COMPAT_INFO"
	.align	4
        /*0000*/ 	.byte	0x02, 0x02, 0x02, 0x00, 0x02, 0x05, 0x05, 0x00, 0x02, 0x03, 0x01, 0x00, 0x02, 0x06, 0x01, 0x00


//--------------------- .nv.callgraph             --------------------------
	.section	.nv.callgraph,"",@"SHT_CUDA_CALLGRAPH"
	.align	4
	.sectionentsize	8
	.align		4
        /*0000*/ 	.word	0x00000000
	.align		4
        /*0004*/ 	.word	0xffffffff
	.align		4
        /*0008*/ 	.word	0x00000000
	.align		4
        /*000c*/ 	.word	0xfffffffe
	.align		4
        /*0010*/ 	.word	0x00000000
	.align		4
        /*0014*/ 	.word	0xfffffffd
	.align		4
        /*0018*/ 	.word	0x00000000
	.align		4
        /*001c*/ 	.word	0xfffffffc


//--------------------- .nv.constant2.kernel_cutlass_kernel_flash_attncuteflash_fwd_sm100FlashAttentionForwardSm100_object_at__tensor0000o6411101213_tensor0000o6411101213_tensor0000o6410111213_tensor0000o6411101213_tensorptrf_0 --------------------------
	.section	.nv.constant2.kernel_cutlass_kernel_flash_attncuteflash_fwd_sm100FlashAttentionForwardSm100_object_at__tensor0000o6411101213_tensor0000o6411101213_tensor0000o6410111213_tensor0000o6411101213_tensorptrf_0,"a",@progbits
	.sectionflags	@""
	.align	4
.nv.constant2.kernel_cutlass_kernel_flash_attncuteflash_fwd_sm100FlashAttentionForwardSm100_object_at__tensor0000o6411101213_tensor0000o6411101213_tensor0000o6410111213_tensor0000o6411101213_tensorptrf_0:
        /*0000*/ 	.byte	0x60, 0x0d, 0x00, 0x00, 0x30, 0x08, 0x00, 0x00, 0xe0, 0x3b, 0x00, 0x00


//--------------------- .text.kernel_cutlass_kernel_flash_attncuteflash_fwd_sm100FlashAttentionForwardSm100_object_at__tensor0000o6411101213_tensor0000o6411101213_tensor0000o6410111213_tensor0000o6411101213_tensorptrf_0 --------------------------
	.section	.text.kernel_cutlass_kernel_flash_attncuteflash_fwd_sm100FlashAttentionForwardSm100_object_at__tensor0000o6411101213_tensor0000o6411101213_tensor0000o6410111213_tensor0000o6411101213_tensorptrf_0,"ax",@progbits
	.align	128
        .global         kernel_cutlass_kernel_flash_attncuteflash_fwd_sm100FlashAttentionForwardSm100_object_at__tensor0000o6411101213_tensor0000o6411101213_tensor0000o6410111213_tensor0000o6411101213_tensorptrf_0
        .type           kernel_cutlass_kernel_flash_attncuteflash_fwd_sm100FlashAttentionForwardSm100_object_at__tensor0000o6411101213_tensor0000o6411101213_tensor0000o6410111213_tensor0000o6411101213_tensorptrf_0,@function
        .size           kernel_cutlass_kernel_flash_attncuteflash_fwd_sm100FlashAttentionForwardSm100_object_at__tensor0000o6411101213_tensor0000o6411101213_tensor0000o6410111213_tensor0000o6411101213_tensorptrf_0,(.L_x_144 - kernel_cutlass_kernel_flash_attncuteflash_fwd_sm100FlashAttentionForwardSm100_object_at__tensor0000o6411101213_tensor0000o6411101213_tensor0000o6410111213_tensor0000o6411101213_tensorptrf_0)
        .other          kernel_cutlass_kernel_flash_attncuteflash_fwd_sm100FlashAttentionForwardSm100_object_at__tensor0000o6411101213_tensor0000o6411101213_tensor0000o6410111213_tensor0000o6411101213_tensorptrf_0,@"STO_CUDA_ENTRY STV_DEFAULT"
kernel_cutlass_kernel_flash_attncuteflash_fwd_sm100FlashAttentionForwardSm100_object_at__tensor0000o6411101213_tensor0000o6411101213_tensor0000o6410111213_tensor0000o6411101213_tensorptrf_0:
.text.kernel_cutlass_kernel_flash_attncuteflash_fwd_sm100FlashAttentionForwardSm100_object_at__tensor0000o6411101213_tensor0000o6411101213_tensor0000o6410111213_tensor0000o6411101213_tensorptrf_0:
[----:B------:R-:W1:Y:S01]  /*0000*/  LDC R1, c[0x0][0x37c] ;  /* 0x0000df00ff017b82 */ /* 0x000e620000000800 */
[----:B------:R-:W2:Y:S07]  /*0010*/  S2R R0, SR_TID.X ;  /* 0x0000000000007919 */ /* 0x000eae0000002100 */
[----:B------:R-:W3:Y:S01]  /*0020*/  S2UR UR60, SR_CTAID.X ;  /* 0x00000000003c79c3 */ /* 0x000ee20000002500 */
[----:B--2---:R-:W-:-:S04]  /*0030*/  SHF.R.U32.HI R0, RZ, 0x5, R0 ;  /* 0x00000005ff007819 */ /* 0x004fc80000011600 */
[----:B------:R-:W-:-:S13]  /*0040*/  R2UR UR68, R0 ;  /* 0x00000000004472ca */ /* 0x000fda00000e0000 */
[----:B------:R-:W-:-:S09]  /*0050*/  UISETP.NE.AND UP0, UPT, UR68, URZ, UPT ;  /* 0x000000ff4400728c */ /* 0x000fd2000bf05270 */
[----:B-1-3--:R-:W-:Y:S05]  /*0060*/  BRA.U UP0, `(.L_x_0) ;  /* 0x0000000500b87547 */ /* 0x00afea000b800000 */
[----:B------:R-:W1:Y:S01]  /*0070*/  S2UR UR6, SR_CgaCtaId ;  /* 0x00000000000679c3 */ /* 0x000e620000008800 */
[----:B------:R-:W2:Y:S01]  /*0080*/  LDCU.64 UR4, c[0x0][0x348] ;  /* 0x00006900ff0477ac */ /* 0x000ea20008000a00 */
[----:B------:R-:W-:Y:S01]  /*0090*/  UMOV UR7, 0x400 ;  /* 0x0000040000077882 */ /* 0x000fe20000000000 */
[----:B------:R-:W-:Y:S01]  /*00a0*/  UMOV UR8, 0x1 ;  /* 0x0000000100087882 */ /* 0x000fe20000000000 */
[----:B------:R-:W-:Y:S01]  /*00b0*/  UMOV UR22, 0x100 ;  /* 0x0000010000167882 */ /* 0x000fe20000000000 */
[----:B------:R-:W-:Y:S01]  /*00c0*/  UMOV UR20, 0x4 ;  /* 0x0000000400147882 */ /* 0x000fe20000000000 */
[----:B------:R-:W-:-:S04]  /*00d0*/  UIADD3 UR22, UPT, UPT, -UR22, 0x100000, URZ ;  /* 0x0010000016167890 */ /* 0x000fc8000fffe1ff */
[----:B------:R-:W-:Y:S02]  /*00e0*/  USHF.L.U32 UR23, UR22, 0xb, URZ ;  /* 0x0000000b16177899 */ /* 0x000fe400080006ff */
[----:B------:R-:W-:Y:S01]  /*00f0*/  USHF.L.U32 UR22, UR22, 0x1, URZ ;  /* 0x0000000116167899 */ /* 0x000fe200080006ff */
[----:B------:R-:W-:Y:S01]  /*0100*/  UMOV UR9, 0x80 ;  /* 0x0000008000097882 */ /* 0x000fe20000000000 */
[----:B------:R-:W-:-:S04]  /*0110*/  UIADD3 UR20, UPT, UPT, -UR20, 0x100000, URZ ;  /* 0x0010000014147890 */ /* 0x000fc8000fffe1ff */
[----:B------:R-:W-:Y:S02]  /*0120*/  USHF.L.U32 UR21, UR20, 0xb, URZ ;  /* 0x0000000b14157899 */ /* 0x000fe400080006ff */
[----:B------:R-:W-:Y:S01]  /*0130*/  USHF.L.U32 UR20, UR20, 0x1, URZ ;  /* 0x0000000114147899 */ /* 0x000fe200080006ff */
[----:B------:R-:W-:Y:S02]  /*0140*/  UMOV UR18, 0x20 ;  /* 0x0000002000127882 */ /* 0x000fe40000000000 */
[----:B------:R-:W-:-:S04]  /*0150*/  UIADD3 UR18, UPT, UPT, -UR18, 0x100000, URZ ;  /* 0x0010000012127890 */ /* 0x000fc8000fffe1ff */
[----:B------:R-:W-:Y:S02]  /*0160*/  USHF.L.U32 UR19, UR18, 0xb, URZ ;  /* 0x0000000b12137899 */ /* 0x000fe400080006ff */
[----:B------:R-:W-:Y:S02]  /*0170*/  USHF.L.U32 UR18, UR18, 0x1, URZ ;  /* 0x0000000112127899 */ /* 0x000fe400080006ff */
[----:B--2---:R-:W-:Y:S02]  /*0180*/  UIADD3 UR16, UP3, UPT, UR4, 0x80, URZ ;  /* 0x0000008004107890 */ /* 0x004fe4000ff7e0ff */
[----:B------:R-:W-:Y:S02]  /*0190*/  UIADD3 UR14, UP2, UPT, UR4, 0x100, URZ ;  /* 0x00000100040e7890 */ /* 0x000fe4000ff5e0ff */
[----:B------:R-:W-:Y:S02]  /*01a0*/  UIADD3 UR12, UP1, UPT, UR4, 0x180, URZ ;  /* 0x00000180040c7890 */ /* 0x000fe4000ff3e0ff */
[----:B------:R-:W-:-:S02]  /*01b0*/  UIADD3 UR10, UP0, UPT, UR4, 0x200, URZ ;  /* 0x00000200040a7890 */ /* 0x000fc4000ff1e0ff */
[----:B-1----:R-:W-:Y:S02]  /*01c0*/  ULEA UR4, UR6, UR7, 0x18 ;  /* 0x0000000706047291 */ /* 0x002fe4000f8ec0ff */
[----:B------:R-:W-:-:S04]  /*01d0*/  UIADD3 UR6, UPT, UPT, -UR8, 0x100000, URZ ;  /* 0x0010000008067890 */ /* 0x000fc8000fffe1ff */
[----:B------:R-:W-:Y:S02]  /*01e0*/  USHF.L.U32 UR7, UR6, 0xb, URZ ;  /* 0x0000000b06077899 */ /* 0x000fe400080006ff */
[----:B------:R-:W-:Y:S02]  /*01f0*/  USHF.L.U32 UR6, UR6, 0x1, URZ ;  /* 0x0000000106067899 */ /* 0x000fe400080006ff */
[----:B------:R-:W-:Y:S02]  /*0200*/  UIADD3.X UR17, UPT, UPT, URZ, UR5, URZ, UP3, !UPT ;  /* 0x00000005ff117290 */ /* 0x000fe40009ffe4ff */
[----:B------:R-:W-:-:S04]  /*0210*/  UIADD3 UR8, UPT, UPT, -UR9, 0x100000, URZ ;  /* 0x0010000009087890 */ /* 0x000fc8000fffe1ff */
[----:B------:R-:W-:Y:S02]  /*0220*/  USHF.L.U32 UR9, UR8, 0xb, URZ ;  /* 0x0000000b08097899 */ /* 0x000fe400080006ff */
[----:B------:R-:W-:Y:S02]  /*0230*/  USHF.L.U32 UR8, UR8, 0x1, URZ ;  /* 0x0000000108087899 */ /* 0x000fe400080006ff */
[----:B------:R-:W-:Y:S02]  /*0240*/  UIADD3.X UR15, UPT, UPT, URZ, UR5, URZ, UP2, !UPT ;  /* 0x00000005ff0f7290 */ /* 0x000fe400097fe4ff */
[----:B------:R-:W-:Y:S02]  /*0250*/  UIADD3.X UR13, UPT, UPT, URZ, UR5, URZ, UP1, !UPT ;  /* 0x00000005ff0d7290 */ /* 0x000fe40008ffe4ff */
[----:B------:R-:W-:Y:S01]  /*0260*/  UIADD3.X UR11, UPT, UPT, URZ, UR5, URZ, UP0, !UPT ;  /* 0x00000005ff0b7290 */ /* 0x000fe200087fe4ff */
[----:B------:R1:W-:Y:S04]  /*0270*/  UTMACCTL.PF [UR16] ;  /* 0x00000000100079b9 */ /* 0x0003e80008040000 */
[----:B------:R1:W-:Y:S02]  /*0280*/  UTMACCTL.PF [UR14] ;  /* 0x000000000e0079b9 */ /* 0x0003e40008040000 */
[----:B------:R1:W-:Y:S02]  /*0290*/  UTMACCTL.PF [UR12] ;  /* 0x000000000c0079b9 */ /* 0x0003e40008040000 */
[----:B------:R1:W-:Y:S01]  /*02a0*/  UTMACCTL.PF [UR10] ;  /* 0x000000000a0079b9 */ /* 0x0003e20008040000 */
[----:B------:R-:W2:Y:S02]  /*02b0*/  FENCE.VIEW.ASYNC.S ;  /* 0x00000000000073c6 */ /* 0x000ea40000000000 */
[----:B--2---:R1:W2:Y:S01]  /*02c0*/  SYNCS.EXCH.64 URZ, [UR4], UR6 ;  /* 0x0000000604ff75b2 */ /* 0x0042a20008000100 */
[----:B------:R1:W3:Y:S01]  /*02d0*/  SYNCS.EXCH.64 URZ, [UR4+0x8], UR6 ;  /* 0x0000080604ff75b2 */ /* 0x0002e20008000100 */
[----:B------:R1:W4:Y:S01]  /*02e0*/  SYNCS.EXCH.64 URZ, [UR4+0x10], UR6 ;  /* 0x0000100604ff75b2 */ /* 0x0003220008000100 */
[----:B------:R1:W5:Y:S01]  /*02f0*/  SYNCS.EXCH.64 URZ, [UR4+0x18], UR6 ;  /* 0x0000180604ff75b2 */ /* 0x0003620008000100 */
[----:B------:R1:W1:Y:S01]  /*0300*/  SYNCS.EXCH.64 URZ, [UR4+0x20], UR6 ;  /* 0x0000200604ff75b2 */ /* 0x0002620008000100 */
        /* <DEDUP_REMOVED lines=67> */
[----:B--2345:R-:W-:Y:S01]  /*0740*/  NOP ;  /* 0x0000000000007918 */ /* 0x03cfe20000000000 */
.L_x_0:
[----:B------:R-:W-:Y:S01]  /*0750*/  NOP ;  /* 0x0000000000007918 */ /* 0x000fe20000000000 */
[----:B------:R-:W-:Y:S01]  /*0760*/  UISETP.GT.AND UP0, UPT, UR68, 0xd, UPT ;  /* 0x0000000d4400788c */ /* 0x000fe2000bf04270 */
[----:B------:R-:W2:Y:S01]  /*0770*/  LDCU.U8 UR44, c[0x0][0x615] ;  /* 0x0000c2a0ff2c77ac */ /* 0x000ea20008000000 */
[----:B------:R-:W3:Y:S01]  /*0780*/  LDCU.U8 UR69, c[0x0][0x620] ;  /* 0x0000c400ff4577ac */ /* 0x000ee20008000000 */
[----:B------:R-:W4:Y:S01]  /*0790*/  LDCU.U8 UR43, c[0x0][0x621] ;  /* 0x0000c420ff2b77ac */ /* 0x000f220008000000 */
[----:B-1----:R-:W-:Y:S06]  /*07a0*/  BAR.SYNC.DEFER_BLOCKING 0x0 ;  /* 0x0000000000007b1d */ /* 0x002fec0000010000 */
[----:B------:R-:W-:Y:S05]  /*07b0*/  BRA.U UP0, `(.L_x_1) ;  /* 0x0000002100287547 */ /* 0x000fea000b800000 */
[----:B------:R-:W-:Y:S01]  /*07c0*/  IMAD.MOV.U32 R3, RZ, RZ, -0xc ;  /* 0xfffffff4ff037424 */ /* 0x000fe200078e00ff */
[----:B------:R-:W-:-:S04]  /*07d0*/  MOV R0, UR68 ;  /* 0x0000004400007c02 */ /* 0x000fc80008000f00 */
[----:B------:R-:W-:-:S05]  /*07e0*/  VIADDMNMX.U32 R0, R3, R0, 0x2, PT ;  /* 0x0000000203007446 */ /* 0x000fca0003800000 */
[----:B------:R-:W-:-:S04]  /*07f0*/  IMAD.SHL.U32 R0, R0, 0x4, RZ ;  /* 0x0000000400007824 */ /* 0x000fc800078e00ff */
[----:B------:R-:W1:Y:S02]  /*0800*/  LDC R2, c[0x2][R0] ;  /* 0x0080000000027b82 */ /* 0x000e640000000800 */
[----:B-1----:R-:W-:-:S04]  /*0810*/  SHF.R.S32.HI R3, RZ, 0x1f, R2 ;  /* 0x0000001fff037819 */ /* 0x002fc80000011402 */
.L_x_138:
[----:B--234-:R-:W-:Y:S05]  /*0820*/  BRX R2 -0x830                                                                                                                                                                                                      (*"BRANCH_TARGETS .L_x_139,.L_x_140,.L_x_2"*) ;  /* 0xfffffff402f47949 */ /* 0x01cfea000383ffff */
.L_x_140:
[----:B------:R-:W-:-:S08]  /*0830*/  NOP ;  /* 0x0000000000007918 */ /* 0x000fd00000000000 */
[----:B------:R-:W1:-:S00]  /*0840*/  USETMAXREG.DEALLOC.CTAPOOL 0x50 ;  /* 0x00000050000079c8 */ /* 0x000e4000080e0500 */
[----:B------:R-:W2:Y:S01]  /*0850*/  LDCU UR4, c[0x0][0x610] ;  /* 0x0000c200ff0477ac */ /* 0x000ea20008000800 */
[----:B------:R-:W3:Y:S01]  /*0860*/  LDCU.U8 UR6, c[0x0][0x614] ;  /* 0x0000c280ff0677ac */ /* 0x000ee20008000000 */
[----:B------:R-:W4:Y:S01]  /*0870*/  LDCU UR7, c[0x0][0x61c] ;  /* 0x0000c380ff0777ac */ /* 0x000f220008000800 */
[----:B--2---:R-:W-:-:S04]  /*0880*/  UIMAD.WIDE.U32 UR4, UR60, UR4, URZ ;  /* 0x000000043c0472a5 */ /* 0x004fc8000f8e00ff */
[----:B------:R-:W-:-:S04]  /*0890*/  UIADD3 UR4, UPT, UPT, UR60, -UR5, URZ ;  /* 0x800000053c047290 */ /* 0x000fc8000fffe0ff */
[----:B---3--:R-:W-:Y:S01]  /*08a0*/  USHF.R.U32.HI UR4, URZ, UR6, UR4 ;  /* 0x00000006ff047299 */ /* 0x008fe20008011604 */
[----:B------:R-:W2:Y:S03]  /*08b0*/  LDCU UR6, c[0x0][0x624] ;  /* 0x0000c480ff0677ac */ /* 0x000ea60008000800 */
[----:B------:R-:W-:-:S04]  /*08c0*/  UIADD3 UR4, UPT, UPT, UR5, UR4, URZ ;  /* 0x0000000405047290 */ /* 0x000fc8000fffe0ff */
[----:B------:R-:W-:-:S04]  /*08d0*/  USHF.R.U32.HI UR11, URZ, UR44, UR4 ;  /* 0x0000002cff0b7299 */ /* 0x000fc80008011604 */
[----:B----4-:R-:W-:Y:S02]  /*08e0*/  UIMAD.WIDE.U32 UR4, UR11, UR7, URZ ;  /* 0x000000070b0472a5 */ /* 0x010fe4000f8e00ff */
[----:B--2---:R-:W-:-:S05]  /*08f0*/  UISETP.GE.AND UP0, UPT, UR60, UR6, UPT ;  /* 0x000000063c00728c */ /* 0x004fca000bf06270 */
[----:B------:R-:W-:Y:S02]  /*0900*/  UMOV UR4, UR5 ;  /* 0x0000000500047c82 */ /* 0x000fe40008000000 */
[----:B------:R-:W-:-:S04]  /*0910*/  UIADD3 UR12, UPT, UPT, UR11, -UR4, URZ ;  /* 0x800000040b0c7290 */ /* 0x000fc8000fffe0ff */
[----:B------:R-:W-:-:S04]  /*0920*/  USHF.R.U32.HI UR12, URZ, UR69, UR12 ;  /* 0x00000045ff0c7299 */ /* 0x000fc8000801160c */
[----:B------:R-:W-:Y:S01]  /*0930*/  UIADD3 UR12, UPT, UPT, UR4, UR12, URZ ;  /* 0x0000000c040c7290 */ /* 0x000fe2000fffe0ff */
[----:B-1----:R-:W-:Y:S11]  /*0940*/  BRA.U UP0, `(.L_x_2) ;  /* 0x0000003100a47547 */ /* 0x002ff6000b800000 */
[----:B------:R-:W1:Y:S01]  /*0950*/  S2UR UR7, SR_CgaCtaId ;  /* 0x00000000000779c3 */ /* 0x000e620000008800 */
[----:B------:R-:W2:Y:S01]  /*0960*/  LDCU.64 UR8, c[0x0][0x348] ;  /* 0x00006900ff0877ac */ /* 0x000ea20008000a00 */
[----:B------:R-:W-:Y:S01]  /*0970*/  HFMA2 R4, -RZ, RZ, 0, 0 ;  /* 0x00000000ff047431 */ /* 0x000fe200000001ff */
[----:B------:R-:W-:Y:S01]  /*0980*/  MOV R2, 0x1 ;  /* 0x0000000100027802 */ /* 0x000fe20000000f00 */
[----:B------:R-:W3:Y:S01]  /*0990*/  LDCU UR20, c[0x0][0x618] ;  /* 0x0000c300ff1477ac */ /* 0x000ee20008000800 */
[----:B------:R-:W4:Y:S01]  /*09a0*/  LDCU UR10, c[0x0][0x60c] ;  /* 0x0000c180ff0a77ac */ /* 0x000f220008000800 */
[----:B------:R-:W-:Y:S01]  /*09b0*/  USHF.R.U32.HI UR12, URZ, UR43, UR12 ;  /* 0x0000002bff0c7299 */ /* 0x000fe2000801160c */
[----:B------:R-:W-:Y:S01]  /*09c0*/  UMOV UR6, 0x400 ;  /* 0x0000040000067882 */ /* 0x000fe20000000000 */
[----:B------:R-:W-:Y:S02]  /*09d0*/  UIADD3 UR4, UPT, UPT, -UR11, URZ, URZ ;  /* 0x000000ff0b047290 */ /* 0x000fe4000fffe1ff */
[----:B------:R-:W-:-:S02]  /*09e0*/  UIADD3 UR5, UPT, UPT, -UR12, URZ, URZ ;  /* 0x000000ff0c057290 */ /* 0x000fc4000fffe1ff */
[----:B--2---:R-:W-:Y:S01]  /*09f0*/  UIADD3 UR14, UP0, UPT, UR8, 0x200, URZ ;  /* 0x00000200080e7890 */ /* 0x004fe2000ff1e0ff */
[----:B------:R-:W2:Y:S01]  /*0a00*/  LDCU UR19, c[0x0][0x370] ;  /* 0x00006e00ff1377ac */ /* 0x000ea20008000800 */
[----:B-1----:R-:W-:Y:S02]  /*0a10*/  ULEA UR7, UR7, UR6, 0x18 ;  /* 0x0000000607077291 */ /* 0x002fe4000f8ec0ff */
[----:B------:R-:W-:Y:S02]  /*0a20*/  UIADD3.X UR15, UPT, UPT, URZ, UR9, URZ, UP0, !UPT ;  /* 0x00000009ff0f7290 */ /* 0x000fe400087fe4ff */
[----:B---3--:R-:W-:Y:S01]  /*0a30*/  UIMAD UR11, UR5, UR20, UR11 ;  /* 0x00000014050b72a4 */ /* 0x008fe2000f8e020b */
[----:B------:R-:W1:Y:S01]  /*0a40*/  LDCU UR22, c[0x0][0x624] ;  /* 0x0000c480ff1677ac */ /* 0x000e620008000800 */
[----:B------:R-:W3:Y:S01]  /*0a50*/  LDCU UR24, c[0x0][0x610] ;  /* 0x0000c200ff1877ac */ /* 0x000ee20008000800 */
[----:B------:R-:W5:Y:S01]  /*0a60*/  LDCU UR23, c[0x0][0x60c] ;  /* 0x0000c180ff1777ac */ /* 0x000f620008000800 */
[----:B------:R-:W1:Y:S01]  /*0a70*/  LDCU.64 UR16, c[0x0][0x618] ;  /* 0x0000c300ff1077ac */ /* 0x000e620008000a00 */
[----:B----4-:R-:W-:-:S02]  /*0a80*/  UIMAD UR4, UR4, UR10, UR60 ;  /* 0x0000000a040472a4 */ /* 0x010fc4000f8e023c */
[----:B------:R-:W-:Y:S02]  /*0a90*/  UIADD3 UR18, UPT, UPT, UR7, 0xc00, URZ ;  /* 0x00000c0007127890 */ /* 0x000fe4000fffe0ff */
[----:B------:R-:W-:Y:S01]  /*0aa0*/  UIADD3 UR13, UPT, UPT, UR7, 0x2c00, URZ ;  /* 0x00002c00070d7890 */ /* 0x000fe2000fffe0ff */
[----:B------:R-:W-:Y:S01]  /*0ab0*/  UMOV UR6, UR60 ;  /* 0x0000003c00067c82 */ /* 0x000fe20008000000 */
[----:B------:R-:W-:Y:S01]  /*0ac0*/  UMOV UR20, URZ ;  /* 0x000000ff00147c82 */ /* 0x000fe20008000000 */
[----:B------:R-:W-:Y:S01]  /*0ad0*/  UMOV UR21, URZ ;  /* 0x000000ff00157c82 */ /* 0x000fe20008000000 */
[----:B--2---:R-:W-:-:S08]  /*0ae0*/  UMOV UR9, URZ ;  /* 0x000000ff00097c82 */ /* 0x004fd00008000000 */
.L_x_5:
[----:B------:R-:W-:Y:S01]  /*0af0*/  SHF.L.U32 R3, R4, 0x1f, RZ ;  /* 0x0000001f04037819 */ /* 0x000fe200000006ff */
[----:B------:R-:W-:Y:S01]  /*0b00*/  USHF.L.U32 UR4, UR4, 0x8, URZ ;  /* 0x0000000804047899 */ /* 0x000fe200080006ff */
[----:B------:R-:W-:Y:S02]  /*0b10*/  UMOV UR8, UR18 ;  /* 0x0000001200087c82 */ /* 0x000fe40008000000 */
[----:B------:R-:W2:Y:S04]  /*0b20*/  SYNCS.PHASECHK.TRANS64.TRYWAIT P0, [UR7+0x220], R3 ;  /* 0x00022003ff0075a7 */ /* 0x000ea80008001107 */
[----:B------:R-:W-:Y:S01]  /*0b30*/  UMOV UR10, UR4 ;  /* 0x00000004000a7c82 */ /* 0x000fe20008000000 */
[----:B--2---:R-:W-:Y:S05]  /*0b40*/  @!P0 BRA `(.L_x_3) ;  /* 0x0000009c00708947 */ /* 0x004fea0003800000 */
.L_x_68:
[----:B------:R4:W-:Y:S01]  /*0b50*/  UTMASTG.4D [UR8], [UR14], desc[URZ] ;  /* 0x0000ff080e0073b5 */ /* 0x0009e20008019000 */
[----:B------:R0:W-:Y:S01]  /*0b60*/  UTMACMDFLUSH ;  /* 0x00000000000079b7 */ /* 0x0001e20000000000 */
[----:B------:R-:W2:Y:S02]  /*0b70*/  SYNCS.PHASECHK.TRANS64.TRYWAIT P0, [UR7+0x228], R3 ;  /* 0x00022803ff0075a7 */ /* 0x000ea40008001107 */
[----:B--2-4-:R-:W-:Y:S05]  /*0b80*/  @!P0 BRA `(.L_x_4) ;  /* 0x0000009c00808947 */ /* 0x014fea0003800000 */
.L_x_70:
[----:B------:R-:W-:Y:S01]  /*0b90*/  UIADD3 UR10, UPT, UPT, UR4, 0x80, URZ ;  /* 0x00000080040a7890 */ /* 0x000fe2000fffe0ff */
[----:B------:R-:W-:Y:S01]  /*0ba0*/  LOP3.LUT R4, R4, 0x1, RZ, 0x3c, !PT ;  /* 0x0000000104047812 */ /* 0x000fe200078e3cff */
[----:B------:R-:W4:Y:S01]  /*0bb0*/  LDCU.U8 UR25, c[0x0][0x614] ;  /* 0x0000c280ff1977ac */ /* 0x000f220008000000 */
[----:B------:R-:W-:Y:S01]  /*0bc0*/  UIADD3 UR6, UPT, UPT, UR19, UR6, URZ ;  /* 0x0000000613067290 */ /* 0x000fe2000fffe0ff */
[----:B------:R-:W-:-:S05]  /*0bd0*/  UMOV UR8, UR13 ;  /* 0x0000000d00087c82 */ /* 0x000fca0008000000 */
[----:B------:R2:W-:Y:S01]  /*0be0*/  UTMASTG.4D [UR8], [UR14], desc[UR20] ;  /* 0x000014080e0073b5 */ /* 0x0005e20008019000 */
[----:B---3--:R-:W-:Y:S02]  /*0bf0*/  UIMAD.WIDE.U32 UR4, UR6, UR24, URZ ;  /* 0x00000018060472a5 */ /* 0x008fe4000f8e00ff */
[----:B-1----:R-:W-:Y:S02]  /*0c00*/  UISETP.GE.AND UP0, UPT, UR6, UR22, UPT ;  /* 0x000000160600728c */ /* 0x002fe4000bf06270 */
[----:B------:R-:W-:Y:S01]  /*0c10*/  UIADD3 UR4, UPT, UPT, UR6, -UR5, URZ ;  /* 0x8000000506047290 */ /* 0x000fe2000fffe0ff */
[----:B------:R0:W-:Y:S03]  /*0c20*/  UTMACMDFLUSH ;  /* 0x00000000000079b7 */ /* 0x0001e60000000000 */
[----:B----4-:R-:W-:-:S04]  /*0c30*/  USHF.R.U32.HI UR4, URZ, UR25, UR4 ;  /* 0x00000019ff047299 */ /* 0x010fc80008011604 */
[----:B------:R-:W-:Y:S01]  /*0c40*/  UIADD3 UR4, UPT, UPT, UR5, UR4, URZ ;  /* 0x0000000405047290 */ /* 0x000fe2000fffe0ff */
[----:B------:R-:W-:-:S04]  /*0c50*/  DEPBAR.LE SB0, 0x1 ;  /* 0x000080400000791a */ /* 0x000fc80000000000 */
[----:B------:R4:W-:Y:S01]  /*0c60*/  SYNCS.ARRIVE.TRANS64.ART0 RZ, [UR7+0x230], R2 ;  /* 0x00023002ffff79a7 */ /* 0x0009e20008500007 */
[----:B------:R-:W-:-:S04]  /*0c70*/  DEPBAR.LE SB0, 0x0 ;  /* 0x000080000000791a */ /* 0x000fc80000000000 */
[----:B--2---:R-:W-:Y:S01]  /*0c80*/  USHF.R.U32.HI UR11, URZ, UR44, UR4 ;  /* 0x0000002cff0b7299 */ /* 0x004fe20008011604 */
[----:B------:R4:W-:Y:S03]  /*0c90*/  SYNCS.ARRIVE.TRANS64.ART0 RZ, [UR7+0x238], R2 ;  /* 0x00023802ffff79a7 */ /* 0x0009e60008500007 */
[----:B------:R-:W-:-:S07]  /*0ca0*/  UIMAD.WIDE.U32 UR4, UR11, UR17, URZ ;  /* 0x000000110b0472a5 */ /* 0x000fce000f8e00ff */
[----:B------:R-:W-:Y:S02]  /*0cb0*/  UMOV UR4, UR5 ;  /* 0x0000000500047c82 */ /* 0x000fe40008000000 */
[----:B------:R-:W-:-:S04]  /*0cc0*/  UIADD3 UR12, UPT, UPT, UR11, -UR4, URZ ;  /* 0x800000040b0c7290 */ /* 0x000fc8000fffe0ff */
[----:B------:R-:W-:-:S04]  /*0cd0*/  USHF.R.U32.HI UR12, URZ, UR69, UR12 ;  /* 0x00000045ff0c7299 */ /* 0x000fc8000801160c */
[----:B------:R-:W-:Y:S02]  /*0ce0*/  UIADD3 UR12, UPT, UPT, UR4, UR12, URZ ;  /* 0x0000000c040c7290 */ /* 0x000fe4000fffe0ff */
[----:B------:R-:W-:Y:S02]  /*0cf0*/  UIADD3 UR4, UPT, UPT, -UR11, URZ, URZ ;  /* 0x000000ff0b047290 */ /* 0x000fe4000fffe1ff */
[----:B------:R-:W-:Y:S02]  /*0d00*/  USHF.R.U32.HI UR12, URZ, UR43, UR12 ;  /* 0x0000002bff0c7299 */ /* 0x000fe4000801160c */
[----:B-----5:R-:W-:Y:S02]  /*0d10*/  UIMAD UR4, UR23, UR4, UR6 ;  /* 0x00000004170472a4 */ /* 0x020fe4000f8e0206 */
[----:B------:R-:W-:-:S04]  /*0d20*/  UIADD3 UR5, UPT, UPT, -UR12, URZ, URZ ;  /* 0x000000ff0c057290 */ /* 0x000fc8000fffe1ff */
[----:B------:R-:W-:Y:S01]  /*0d30*/  UIMAD UR11, UR16, UR5, UR11 ;  /* 0x00000005100b72a4 */ /* 0x000fe2000f8e020b */
[----:B----4-:R-:W-:Y:S11]  /*0d40*/  BRA.U !UP0, `(.L_x_5) ;  /* 0xfffffffd08687547 */ /* 0x010ff6000b83ffff */
[----:B------:R-:W-:Y:S05]  /*0d50*/  BRA `(.L_x_2) ;  /* 0x0000002c00a07947 */ /* 0x000fea0003800000 */
.L_x_139:
[----:B------:R-:W-:-:S08]  /*0d60*/  NOP ;  /* 0x0000000000007918 */ /* 0x000fd00000000000 */
[----:B------:R-:W1:-:S00]  /*0d70*/  USETMAXREG.DEALLOC.CTAPOOL 0x50 ;  /* 0x00000050000079c8 */ /* 0x000e4000080e0500 */
[----:B------:R-:W2:Y:S01]  /*0d80*/  S2UR UR9, SR_CgaCtaId ;  /* 0x00000000000979c3 */ /* 0x000ea20000008800 */
[----:B------:R-:W-:Y:S01]  /*0d90*/  NOP ;  /* 0x0000000000007918 */ /* 0x000fe20000000000 */
[----:B------:R-:W-:Y:S02]  /*0da0*/  UMOV UR4, 0x40 ;  /* 0x0000004000047882 */ /* 0x000fe40000000000 */
[----:B--2---:R-:W-:-:S09]  /*0db0*/  ULEA UR4, UR9, UR4, 0x18 ;  /* 0x0000000409047291 */ /* 0x004fd2000f8ec0ff */
[----:B-1----:R-:W1:Y:S01]  /*0dc0*/  LDS.U8 R0, [UR4] ;  /* 0x00000004ff007984 */ /* 0x002e620008000000 */
[----:B------:R-:W-:Y:S02]  /*0dd0*/  UMOV UR4, 0x400 ;  /* 0x0000040000047882 */ /* 0x000fe40000000000 */
[----:B------:R-:W-:Y:S01]  /*0de0*/  ULEA UR6, UR9, UR4, 0x18 ;  /* 0x0000000409067291 */ /* 0x000fe2000f8ec0ff */
[----:B-1----:R-:W-:-:S13]  /*0df0*/  ISETP.NE.AND P0, PT, R0, RZ, PT ;  /* 0x000000ff0000720c */ /* 0x002fda0003f05270 */
[----:B------:R-:W-:Y:S05]  /*0e00*/  @P0 BRA `(.L_x_6) ;  /* 0x00000000007c0947 */ /* 0x000fea0003800000 */
[----:B------:R-:W-:-:S13]  /*0e10*/  ELECT P0, URZ, PT ;  /* 0x0000000000ff782f */ /* 0x000fda0003800000 */
[----:B------:R-:W-:Y:S05]  /*0e20*/  @!P0 BRA `(.L_x_7) ;  /* 0x0000000000848947 */ /* 0x000fea0003800000 */
[----:B------:R-:W-:Y:S01]  /*0e30*/  UMOV UR4, 0x10 ;  /* 0x0000001000047882 */ /* 0x000fe20000000000 */
[----:B------:R-:W-:-:S04]  /*0e40*/  IMAD.MOV.U32 R2, RZ, RZ, 0xffff ;  /* 0x0000ffffff027424 */ /* 0x000fc800078e00ff */
[----:B------:R-:W-:Y:S04]  /*0e50*/  DEPBAR.LE SB1, 0x36 ;  /* 0x00009d800000791a */ /* 0x000fe80000000000 */
[----:B------:R-:W1:Y:S02]  /*0e60*/  UTCATOMSWS.FIND_AND_SET.ALIGN UP0, UR4, UR4 ;  /* 0x00000004000475e3 */ /* 0x000e640008000800 */
[----:B-1----:R-:W-:Y:S01]  /*0e70*/  PLOP3.LUT P0, PT, PT, PT, UP0, 0x80, 0x8 ;  /* 0x000000000008781c */ /* 0x002fe20003f0f008 */
[----:B------:R-:W-:-:S03]  /*0e80*/  IMAD.U32 R5, RZ, RZ, UR4 ;  /* 0x00000004ff057e24 */ /* 0x000fc6000f8e00ff */
[----:B------:R-:W-:-:S04]  /*0e90*/  SEL R0, RZ, 0xffffffff, !P0 ;  /* 0xffffffffff007807 */ /* 0x000fc80004000000 */
[----:B------:R-:W-:Y:S01]  /*0ea0*/  ISETP.NE.AND P0, PT, R0, RZ, PT ;  /* 0x000000ff0000720c */ /* 0x000fe20003f05270 */
[----:B------:R-:W-:-:S12]  /*0eb0*/  IMAD.MOV.U32 R0, RZ, RZ, 0x1 ;  /* 0x00000001ff007424 */ /* 0x000fd800078e00ff */
[----:B------:R-:W-:Y:S05]  /*0ec0*/  @P0 BRA `(.L_x_8) ;  /* 0x0000000000240947 */ /* 0x000fea0003800000 */
.L_x_9:
[----:B------:R-:W-:Y:S05]  /*0ed0*/  NANOSLEEP 0x64 ;  /* 0x000000640000795d */ /* 0x000fea0003800000 */
[----:B------:R-:W-:-:S05]  /*0ee0*/  UMOV UR4, 0x10 ;  /* 0x0000001000047882 */ /* 0x000fca0000000000 */
[----:B------:R-:W-:Y:S04]  /*0ef0*/  DEPBAR.LE SB1, 0x36 ;  /* 0x00009d800000791a */ /* 0x000fe80000000000 */
[----:B------:R-:W1:Y:S02]  /*0f00*/  UTCATOMSWS.FIND_AND_SET.ALIGN UP0, UR4, UR4 ;  /* 0x00000004000475e3 */ /* 0x000e640008000800 */
[----:B-1----:R-:W-:Y:S01]  /*0f10*/  PLOP3.LUT P0, PT, PT, PT, UP0, 0x80, 0x8 ;  /* 0x000000000008781c */ /* 0x002fe20003f0f008 */
[----:B------:R-:W-:-:S03]  /*0f20*/  IMAD.U32 R5, RZ, RZ, UR4 ;  /* 0x00000004ff057e24 */ /* 0x000fc6000f8e00ff */
[----:B------:R-:W-:-:S04]  /*0f30*/  SEL R3, RZ, 0xffffffff, !P0 ;  /* 0xffffffffff037807 */ /* 0x000fc80004000000 */
[----:B------:R-:W-:-:S13]  /*0f40*/  ISETP.NE.AND P0, PT, R3, RZ, PT ;  /* 0x000000ff0300720c */ /* 0x000fda0003f05270 */
[----:B------:R-:W-:Y:S05]  /*0f50*/  @!P0 BRA `(.L_x_9) ;  /* 0xfffffffc00dc8947 */ /* 0x000fea000383ffff */
.L_x_8:
[C---:B------:R-:W-:Y:S01]  /*0f60*/  VIADD R3, R5.reuse, 0x10 ;  /* 0x0000001005037836 */ /* 0x040fe20000000000 */
[----:B------:R-:W-:Y:S01]  /*0f70*/  UMOV UR4, 0x50 ;  /* 0x0000005000047882 */ /* 0x000fe20000000000 */
[----:B------:R-:W-:Y:S01]  /*0f80*/  SHF.L.U32 R2, R2, R5, RZ ;  /* 0x0000000502027219 */ /* 0x000fe200000006ff */
[----:B------:R-:W-:Y:S01]  /*0f90*/  ULEA UR4, UR9, UR4, 0x18 ;  /* 0x0000000409047291 */ /* 0x000fe2000f8ec0ff */
[----:B------:R-:W-:Y:S01]  /*0fa0*/  IMAD.SHL.U32 R5, R5, 0x20, RZ ;  /* 0x0000002005057824 */ /* 0x000fe200078e00ff */
[----:B------:R-:W-:-:S04]  /*0fb0*/  SHF.L.U32 R3, R0, R3, RZ ;  /* 0x0000000300037219 */ /* 0x000fc800000006ff */
[----:B------:R-:W-:-:S05]  /*0fc0*/  LOP3.LUT R2, R3, R2, RZ, 0xfc, !PT ;  /* 0x0000000203027212 */ /* 0x000fca00078efcff */
[----:B------:R1:W-:Y:S04]  /*0fd0*/  ATOMS.OR RZ, [UR4], R2 ;  /* 0x00000002ffff798c */ /* 0x0003e8000b000004 */
[----:B------:R1:W-:Y:S01]  /*0fe0*/  STS [UR6+0x268], R5 ;  /* 0x00026805ff007988 */ /* 0x0003e20008000806 */
[----:B------:R-:W-:Y:S05]  /*0ff0*/  BRA `(.L_x_7) ;  /* 0x0000000000107947 */ /* 0x000fea0003800000 */
.L_x_6:
[----:B------:R-:W-:Y:S02]  /*1000*/  MOV R0, 0xffffffff ;  /* 0xffffffff00007802 */ /* 0x000fe40000000f00 */
[----:B------:R-:W-:-:S03]  /*1010*/  MOV R2, 0x1040 ;  /* 0x0000104000027802 */ /* 0x000fc60000000f00 */
[----:B------:R1:W-:Y:S04]  /*1020*/  STS [UR6+0x268], R0 ;  /* 0x00026800ff007988 */ /* 0x0003e80008000806 */
[----:B-1----:R-:W-:Y:S05]  /*1030*/  CALL.REL.NOINC `($__internal_1_$__cuda_sm10x_tcgen05_guardrail_trap_phase_invalid_during_alloc) ;  /* 0x000000a800407944 */ /* 0x002fea0003c00000 */
.L_x_7:
[----:B------:R-:W-:Y:S05]  /*1040*/  WARPSYNC.ALL ;  /* 0x0000000000007948 */ /* 0x000fea0003800000 */
[----:B------:R-:W-:Y:S01]  /*1050*/  NOP ;  /* 0x0000000000007918 */ /* 0x000fe20000000000 */
[----:B------:R-:W2:Y:S01]  /*1060*/  S2UR UR16, SR_CgaCtaId ;  /* 0x00000000001079c3 */ /* 0x000ea20000008800 */
[----:B------:R-:W-:-:S07]  /*1070*/  UMOV UR4, 0x400 ;  /* 0x0000040000047882 */ /* 0x000fce0000000000 */
[----:B------:R-:W-:Y:S06]  /*1080*/  BAR.SYNC.DEFER_BLOCKING 0x2, 0x1a0 ;  /* 0x0086800000007b1d */ /* 0x000fec0000010000 */
[----:B------:R-:W3:Y:S01]  /*1090*/  LDCU UR8, c[0x0][0x38c] ;  /* 0x00007180ff0877ac */ /* 0x000ee20008000800 */
[----:B------:R-:W4:Y:S01]  /*10a0*/  LDCU UR10, c[0x0][0x624] ;  /* 0x0000c480ff0a77ac */ /* 0x000f220008000800 */
[----:B--2---:R-:W-:Y:S02]  /*10b0*/  ULEA UR16, UR16, UR4, 0x18 ;  /* 0x0000000410107291 */ /* 0x004fe4000f8ec0ff */
[----:B---3--:R-:W-:-:S02]  /*10c0*/  UIADD3 UR7, UPT, UPT, UR8, -0x1, URZ ;  /* 0xffffffff08077890 */ /* 0x008fc4000fffe0ff */
[----:B------:R-:W-:Y:S02]  /*10d0*/  UIADD3 UR4, UPT, UPT, UR16, 0x6c00, URZ ;  /* 0x00006c0010047890 */ /* 0x000fe4000fffe0ff */
[----:B------:R-:W-:Y:S02]  /*10e0*/  UISETP.GT.AND UP0, UPT, UR8, URZ, UPT ;  /* 0x000000ff0800728c */ /* 0x000fe4000bf04270 */
[----:B------:R-:W-:Y:S01]  /*10f0*/  USHF.R.U32.HI UR4, URZ, 0x4, UR4 ;  /* 0x00000004ff047899 */ /* 0x000fe20008011604 */
[----:B------:R-:W-:Y:S01]  /*1100*/  LDS R11, [UR16+0x268] ;  /* 0x00026810ff0b7984 */ /* 0x000fe20008000800 */
[----:B------:R-:W-:Y:S02]  /*1110*/  USHF.R.S32.HI UR5, URZ, 0x1f, UR7 ;  /* 0x0000001fff057899 */ /* 0x000fe40008011407 */
[----:B------:R-:W-:Y:S02]  /*1120*/  ULOP3.LUT UR4, UR4, 0x3fc0, URZ, 0xc0, !UPT ;  /* 0x00003fc004047892 */ /* 0x000fe4000f8ec0ff */
[----:B------:R-:W-:-:S02]  /*1130*/  ULEA.HI UR5, UR5, UR7, URZ, 0x7 ;  /* 0x0000000705057291 */ /* 0x000fc4000f8f38ff */
[----:B------:R-:W-:Y:S02]  /*1140*/  ULOP3.LUT UR4, UR4, 0x10000, URZ, 0xfc, !UPT ;  /* 0x0001000004047892 */ /* 0x000fe4000f8efcff */
[----:B------:R-:W-:-:S04]  /*1150*/  USHF.R.S32.HI UR32, URZ, 0x7, UR5 ;  /* 0x00000007ff207899 */ /* 0x000fc80008011405 */
[----:B------:R-:W-:Y:S01]  /*1160*/  MOV R0, UR4 ;  /* 0x0000000400007c02 */ /* 0x000fe20008000f00 */
[----:B------:R-:W-:-:S04]  /*1170*/  UIADD3 UR4, UPT, UPT, -UR8, URZ, URZ ;  /* 0x000000ff08047290 */ /* 0x000fc8000fffe1ff */
[----:B------:R-:W-:Y:S01]  /*1180*/  USHF.R.S32.HI UR4, URZ, 0x1f, UR4 ;  /* 0x0000001fff047899 */ /* 0x000fe20008011404 */
[----:B------:R-:W2:Y:S03]  /*1190*/  SHFL.IDX PT, R0, R0, RZ, 0x1f ;  /* 0x00001fff00007589 */ /* 0x000ea600000e0000 */
[----:B------:R-:W-:-:S04]  /*11a0*/  ULEA.HI UR4, UR4, -UR8, URZ, 0x7 ;  /* 0x8000000804047291 */ /* 0x000fc8000f8f38ff */
[----:B------:R-:W-:-:S04]  /*11b0*/  USHF.R.S32.HI UR4, URZ, 0x7, UR4 ;  /* 0x00000007ff047899 */ /* 0x000fc80008011404 */
[----:B------:R-:W-:Y:S02]  /*11c0*/  @!UP0 ULOP3.LUT UR32, URZ, UR4, URZ, 0x33, !UPT ;  /* 0x00000004ff208292 */ /* 0x000fe4000f8e33ff */
[----:B----4-:R-:W-:Y:S01]  /*11d0*/  UISETP.GE.AND UP0, UPT, UR60, UR10, UPT ;  /* 0x0000000a3c00728c */ /* 0x010fe2000bf06270 */
[----:B--2---:R-:W-:-:S08]  /*11e0*/  R2UR UR28, R0 ;  /* 0x00000000001c72ca */ /* 0x004fd000000e0000 */
[----:B------:R-:W-:Y:S07]  /*11f0*/  BRA.U UP0, `(.L_x_10) ;  /* 0x0000001100d47547 */ /* 0x000fee000b800000 */
[----:B------:R-:W-:Y:S01]  /*1200*/  HFMA2 R10, -RZ, RZ, 0, 0 ;  /* 0x00000000ff0a7431 */ /* 0x000fe200000001ff */
[----:B------:R-:W-:Y:S01]  /*1210*/  CS2R R8, SRZ ;  /* 0x0000000000087805 */ /* 0x000fe2000001ff00 */
[----:B------:R-:W-:Y:S01]  /*1220*/  UIADD3 UR26, UPT, UPT, UR28, 0x2, URZ ;  /* 0x000000021c1a7890 */ /* 0x000fe2000fffe0ff */
[----:B------:R-:W2:Y:S01]  /*1230*/  LDCU UR61, c[0x0][0x370] ;  /* 0x00006e00ff3d77ac */ /* 0x000ea20008000800 */
[----:B------:R-:W-:Y:S01]  /*1240*/  UMOV UR35, UR60 ;  /* 0x0000003c00237c82 */ /* 0x000fe20008000000 */
[----:B------:R-:W-:Y:S01]  /*1250*/  UMOV UR12, URZ ;  /* 0x000000ff000c7c82 */ /* 0x000fe20008000000 */
[----:B------:R-:W-:Y:S02]  /*1260*/  UIADD3 UR67, UPT, UPT, UR16, 0x1a0, URZ ;  /* 0x000001a010437890 */ /* 0x000fe4000fffe0ff */
[----:B------:R-:W-:Y:S02]  /*1270*/  UIADD3 UR66, UPT, UPT, UR16, 0x1a8, URZ ;  /* 0x000001a810427890 */ /* 0x000fe4000fffe0ff */
[----:B------:R-:W-:Y:S01]  /*1280*/  UIADD3 UR31, UPT, UPT, UR16, 0x20, URZ ;  /* 0x00000020101f7890 */ /* 0x000fe2000fffe0ff */
[----:B------:R-:W-:Y:S01]  /*1290*/  UMOV UR58, 0x0 ;  /* 0x00000000003a7882 */ /* 0x000fe20000000000 */
        /* <DEDUP_REMOVED lines=24> */
[----:B------:R-:W-:-:S02]  /*1420*/  UIADD3 UR33, UPT, UPT, UR16, 0x1a8, URZ ;  /* 0x000001a810217890 */ /* 0x000fc4000fffe0ff */
[----:B------:R-:W-:Y:S02]  /*1430*/  UIADD3 UR65, UPT, UPT, UR16, 0x10, URZ ;  /* 0x0000001010417890 */ /* 0x000fe4000fffe0ff */
        /* <DEDUP_REMOVED lines=12> */
[----:B--2---:R-:W-:-:S05]  /*1500*/  UMOV UR27, 0x80004020 ;  /* 0x80004020001b7882 */ /* 0x004fca0000000000 */
.L_x_27:
[----:B------:R-:W-:Y:S01]  /*1510*/  SHF.L.U32 R3, R9, 0x1f, RZ ;  /* 0x0000001f09037819 */ /* 0x000fe200000006ff */
[----:B------:R-:W-:Y:S01]  /*1520*/  ULEA UR13, UR12, UR16, 0x3 ;  /* 0x000000100c0d7291 */ /* 0x000fe2000f8e18ff */
[----:B-1----:R-:W-:Y:S02]  /*1530*/  SHF.L.U32 R2, R8, 0x1f, RZ ;  /* 0x0000001f08027819 */ /* 0x002fe400000006ff */
[----:B------:R-:W1:Y:S02]  /*1540*/  SYNCS.PHASECHK.TRANS64.TRYWAIT P0, [UR16], R3 ;  /* 0x00000003ff0075a7 */ /* 0x000e640008001110 */
[----:B-123--:R-:W-:Y:S07]  /*1550*/  @!P0 BRA `(.L_x_11) ;  /* 0x00000094002c8947 */ /* 0x00efee0003800000 */
.L_x_72:
[----:B------:R-:W2:Y:S01]  /*1560*/  SYNCS.PHASECHK.TRANS64.TRYWAIT P0, [UR13+0x20], R2 ;  /* 0x00002002ff0075a7 */ /* 0x000ea2000800110d */
[----:B------:R-:W-:Y:S01]  /*1570*/  ULEA UR4, UR12, UR16, 0xd ;  /* 0x000000100c047291 */ /* 0x000fe2000f8e68ff */
[----:B-1----:R-:W-:-:S03]  /*1580*/  HFMA2 R0, -RZ, RZ, 0, 0 ;  /* 0x00000000ff007431 */ /* 0x002fc600000001ff */
[----:B------:R-:W-:-:S04]  /*1590*/  UIADD3 UR4, UPT, UPT, UR4, 0x8c00, URZ ;  /* 0x00008c0004047890 */ /* 0x000fc8000fffe0ff */
[----:B------:R-:W-:Y:S01]  /*15a0*/  USHF.R.U32.HI UR4, URZ, 0x4, UR4 ;  /* 0x00000004ff047899 */ /* 0x000fe20008011604 */
[----:B------:R-:W-:-:S03]  /*15b0*/  R2UR UR15, R0 ;  /* 0x00000000000f72ca */ /* 0x000fc600000e0000 */
[----:B------:R-:W-:Y:S02]  /*15c0*/  ULOP3.LUT UR5, UR4, 0x3fc0, URZ, 0xc0, !UPT ;  /* 0x00003fc004057892 */ /* 0x000fe4000f8ec0ff */
[----:B------:R-:W-:Y:S02]  /*15d0*/  UIADD3 UR4, UPT, UPT, UR28, -0x200, URZ ;  /* 0xfffffe001c047890 */ /* 0x000fe4000fffe0ff */
[----:B------:R-:W-:Y:S01]  /*15e0*/  ULOP3.LUT UR8, UR5, 0x10000, URZ, 0xfc, !UPT ;  /* 0x0001000005087892 */ /* 0x000fe2000f8efcff */
[----:B--2---:R-:W-:Y:S11]  /*15f0*/  @!P0 BRA `(.L_x_12) ;  /* 0x0000009400248947 */ /* 0x004ff60003800000 */
.L_x_74:
[----:B-1----:R-:W-:Y:S01]  /*1600*/  IMAD.MOV.U32 R0, RZ, RZ, RZ ;  /* 0x000000ffff007224 */ /* 0x002fe200078e00ff */
[----:B------:R-:W-:Y:S01]  /*1610*/  UMOV UR6, UR4 ;  /* 0x0000000400067c82 */ /* 0x000fe20008000000 */
[----:B------:R-:W-:Y:S01]  /*1620*/  UMOV UR10, UR8 ;  /* 0x00000008000a7c82 */ /* 0x000fe20008000000 */
[----:B------:R-:W-:Y:S02]  /*1630*/  UIADD3 UR28, UPT, UPT, UR4, 0x200, URZ ;  /* 0x00000200041c7890 */ /* 0x000fe4000fffe0ff */
[----:B------:R-:W-:Y:S01]  /*1640*/  R2UR UR14, R0 ;  /* 0x00000000000e72ca */ /* 0x000fe200000e0000 */
[----:B------:R-:W-:Y:S01]  /*1650*/  UIADD3 UR4, UPT, UPT, UR26, -0x200, URZ ;  /* 0xfffffe001a047890 */ /* 0x000fe2000fffe0ff */
[----:B------:R-:W-:Y:S01]  /*1660*/  MOV R0, 0x80 ;  /* 0x0000008000007802 */ /* 0x000fe20000000f00 */
[----:B------:R-:W-:Y:S01]  /*1670*/  UIADD3 UR8, UPT, UPT, UR8, 0x2, URZ ;  /* 0x0000000208087890 */ /* 0x000fe2000fffe0ff */
[----:B------:R-:W-:Y:S01]  /*1680*/  UMOV UR18, 0x0 ;  /* 0x0000000000127882 */ /* 0x000fe20000000000 */
[----:B------:R-:W-:Y:S01]  /*1690*/  UMOV UR19, 0x8200010 ;  /* 0x0820001000137882 */ /* 0x000fe20000000000 */
[----:B------:R-:W-:Y:S01]  /*16a0*/  UMOV UR7, UR29 ;  /* 0x0000001d00077c82 */ /* 0x000fe20008000000 */
[----:B------:R-:W-:Y:S01]  /*16b0*/  UMOV UR11, 0x80004020 ;  /* 0x80004020000b7882 */ /* 0x000fe20000000000 */
[----:B------:R-:W-:Y:S01]  /*16c0*/  UMOV UR5, UR27 ;  /* 0x0000001b00057c82 */ /* 0x000fe20008000000 */
[----:B------:R-:W-:Y:S01]  /*16d0*/  UMOV UR9, 0x80004020 ;  /* 0x8000402000097882 */ /* 0x000fe20000000000 */
[----:B------:R1:W-:Y:S01]  /*16e0*/  UTCQMMA gdesc[UR6], gdesc[UR10], tmem[UR15], tmem[UR18], idesc[UR19], !UPT ;  /* 0x00ff120a060075ea */ /* 0x0003e2000f80030f */
[----:B------:R-:W-:-:S02]  /*16f0*/  UMOV UR29, UR7 ;  /* 0x00000007001d7c82 */ /* 0x000fc40008000000 */
[----:B------:R1:W-:Y:S01]  /*1700*/  UTCQMMA gdesc[UR4], gdesc[UR8], tmem[UR14], tmem[UR18], idesc[UR19], UPT ;  /* 0x00ff1208040075ea */ /* 0x0003e2000b80030e */
[----:B------:R1:W-:Y:S01]  /*1710*/  UTCBAR [UR67], URZ ;  /* 0x000000ff430073e9 */ /* 0x0003e200080000ff */
[----:B------:R-:W2:Y:S02]  /*1720*/  SYNCS.PHASECHK.TRANS64.TRYWAIT P0, [UR16+0x8], R3 ;  /* 0x00000803ff0075a7 */ /* 0x000ea40008001110 */
[----:B-12---:R-:W-:Y:S05]  /*1730*/  @!P0 BRA `(.L_x_13) ;  /* 0x0000009000f48947 */ /* 0x006fea0003800000 */
.L_x_76:
[----:B------:R-:W-:Y:S01]  /*1740*/  R2UR UR15, R0 ;  /* 0x00000000000f72ca */ /* 0x000fe200000e0000 */
[----:B------:R-:W-:Y:S01]  /*1750*/  IMAD.MOV.U32 R0, RZ, RZ, 0x80 ;  /* 0x00000080ff007424 */ /* 0x000fe200078e00ff */
[----:B------:R-:W-:Y:S01]  /*1760*/  UMOV UR6, 0x0 ;  /* 0x0000000000067882 */ /* 0x000fe20000000000 */
[----:B------:R-:W-:Y:S01]  /*1770*/  UMOV UR7, 0x8200010 ;  /* 0x0820001000077882 */ /* 0x000fe20000000000 */
[----:B------:R-:W-:Y:S02]  /*1780*/  UIADD3 UR26, UPT, UPT, UR4, 0x200, URZ ;  /* 0x00000200041a7890 */ /* 0x000fe4000fffe0ff */
[----:B------:R-:W-:Y:S01]  /*1790*/  R2UR UR14, R0 ;  /* 0x00000000000e72ca */ /* 0x000fe200000e0000 */
[----:B------:R-:W-:Y:S01]  /*17a0*/  UMOV UR18, 0x0 ;  /* 0x0000000000127882 */ /* 0x000fe20000000000 */
[----:B------:R-:W-:Y:S01]  /*17b0*/  UMOV UR19, 0x8200010 ;  /* 0x0820001000137882 */ /* 0x000fe20000000000 */
[----:B------:R-:W-:Y:S01]  /*17c0*/  UMOV UR27, UR5 ;  /* 0x00000005001b7c82 */ /* 0x000fe20008000000 */
[----:B------:R-:W-:-:S03]  /*17d0*/  UMOV UR5, URZ ;  /* 0x000000ff00057c82 */ /* 0x000fc60008000000 */
[----:B------:R2:W-:Y:S06]  /*17e0*/  UTCQMMA gdesc[UR28], gdesc[UR10], tmem[UR15], tmem[UR6], idesc[UR7], !UPT ;  /* 0x00ff060a1c0075ea */ /* 0x0005ec000f80030f */
[----:B------:R3:W-:Y:S01]  /*17f0*/  UTCQMMA gdesc[UR26], gdesc[UR8], tmem[UR14], tmem[UR18], idesc[UR19], UPT ;  /* 0x00ff12081a0075ea */ /* 0x0007e2000b80030e */
[----:B------:R3:W-:Y:S01]  /*1800*/  UTCBAR [UR66], URZ ;  /* 0x000000ff420073e9 */ /* 0x0007e200080000ff */
[----:B--2---:R-:W-:Y:S02]  /*1810*/  UIADD3 UR7, UPT, UPT, UR13, 0xe0, URZ ;  /* 0x000000e00d077890 */ /* 0x004fe4000fffe0ff */
[----:B------:R-:W-:-:S04]  /*1820*/  UIADD3 UR6, UPT, UPT, UR12, 0x1, URZ ;  /* 0x000000010c067890 */ /* 0x000fc8000fffe0ff */
[----:B------:R-:W-:-:S03]  /*1830*/  UISETP.NE.AND UP0, UPT, UR6, 0x18, UPT ;  /* 0x000000180600788c */ /* 0x000fc6000bf05270 */
[----:B------:R3:W-:Y:S01]  /*1840*/  UTCBAR [UR7], URZ ;  /* 0x000000ff070073e9 */ /* 0x0007e200080000ff */
[----:B------:R-:W-:Y:S02]  /*1850*/  USEL UR6, UR6, URZ, UP0 ;  /* 0x000000ff06067287 */ /* 0x000fe40008000000 */
[----:B------:R-:W-:Y:S02]  /*1860*/  USEL UR4, URZ, 0x1, UP0 ;  /* 0x00000001ff047887 */ /* 0x000fe40008000000 */
[----:B------:R-:W-:-:S04]  /*1870*/  UISETP.GE.AND UP0, UPT, UR32, 0x1, UPT ;  /* 0x000000012000788c */ /* 0x000fc8000bf06270 */
[----:B------:R-:W-:-:S05]  /*1880*/  LOP3.LUT R8, R8, UR4, RZ, 0x3c, !PT ;  /* 0x0000000408087c12 */ /* 0x000fca000f8e3cff */
[----:B------:R-:W-:Y:S05]  /*1890*/  BRA.U !UP0, `(.L_x_14) ;  /* 0x0000000508cc7547 */ /* 0x000fea000b800000 */
[----:B-1----:R-:W-:Y:S02]  /*18a0*/  HFMA2 R2, -RZ, RZ, 0, 7.62939453125e-06 ;  /* 0x00000080ff027431 */ /* 0x002fe400000001ff */
[----:B------:R-:W-:Y:S01]  /*18b0*/  IMAD.MOV.U32 R4, RZ, RZ, 0xd8 ;  /* 0x000000d8ff047424 */ /* 0x000fe200078e00ff */
[----:B------:R-:W-:Y:S01]  /*18c0*/  MOV R0, 0x80 ;  /* 0x0000008000007802 */ /* 0x000fe20000000f00 */
[----:B------:R-:W-:Y:S01]  /*18d0*/  IMAD.MOV.U32 R3, RZ, RZ, 0x140 ;  /* 0x00000140ff037424 */ /* 0x000fe200078e00ff */
[----:B------:R-:W-:Y:S01]  /*18e0*/  UMOV UR5, URZ ;  /* 0x000000ff00057c82 */ /* 0x000fe20008000000 */
[----:B------:R-:W-:Y:S01]  /*18f0*/  UMOV UR30, URZ ;  /* 0x000000ff001e7c82 */ /* 0x000fe20008000000 */
.L_x_21:
[----:B------:R-:W-:Y:S01]  /*1900*/  ULEA UR21, UR6, UR31, 0x3 ;  /* 0x0000001f06157291 */ /* 0x000fe2000f8e18ff */
[----:B-1----:R-:W-:Y:S02]  /*1910*/  SHF.L.U32 R7, R8, 0x1f, RZ ;  /* 0x0000001f08077819 */ /* 0x002fe400000006ff */
[----:B--2---:R-:W-:Y:S06]  /*1920*/  SHF.L.U32 R13, R10, 0x1f, RZ ;  /* 0x0000001f0a0d7819 */ /* 0x004fec00000006ff */
[----:B------:R-:W1:Y:S02]  /*1930*/  SYNCS.PHASECHK.TRANS64.TRYWAIT P0, [UR21], R7 ;  /* 0x00000007ff0075a7 */ /* 0x000e640008001115 */
[----:B-1---5:R-:W-:Y:S05]  /*1940*/  @!P0 BRA `(.L_x_15) ;  /* 0x0000009000908947 */ /* 0x022fea0003800000 */
.L_x_78:
[----:B------:R-:W2:Y:S01]  /*1950*/  SYNCS.PHASECHK.TRANS64.TRYWAIT P0, [UR16+0x1b0], R13 ;  /* 0x0001b00dff0075a7 */ /* 0x000ea20008001110 */
[----:B------:R-:W-:Y:S01]  /*1960*/  ULEA UR4, UR6, UR16, 0xd ;  /* 0x0000001006047291 */ /* 0x000fe2000f8e68ff */
[----:B-1----:R-:W-:Y:S01]  /*1970*/  IMAD.MOV.U32 R5, RZ, RZ, 0x40 ;  /* 0x00000040ff057424 */ /* 0x002fe200078e00ff */
[----:B------:R-:W-:Y:S02]  /*1980*/  UISETP.NE.U32.AND UP0, UPT, UR5, URZ, UPT ;  /* 0x000000ff0500728c */ /* 0x000fe4000bf05070 */
[----:B------:R-:W-:Y:S02]  /*1990*/  UIADD3 UR4, UPT, UPT, UR4, 0x8c00, URZ ;  /* 0x00008c0004047890 */ /* 0x000fe4000fffe0ff */
[----:B---3--:R-:W-:Y:S01]  /*19a0*/  R2UR UR8, R5 ;  /* 0x00000000050872ca */ /* 0x008fe200000e0000 */
[----:B------:R-:W-:Y:S01]  /*19b0*/  HFMA2 R5, -RZ, RZ, 0, 1.52587890625e-05 ;  /* 0x00000100ff057431 */ /* 0x000fe200000001ff */
[----:B------:R-:W-:Y:S04]  /*19c0*/  USHF.R.U32.HI UR4, URZ, 0x4, UR4 ;  /* 0x00000004ff047899 */ /* 0x000fe80008011604 */
[----:B------:R-:W-:Y:S01]  /*19d0*/  ULOP3.LUT UR4, UR4, 0x3fc0, URZ, 0xc0, !UPT ;  /* 0x00003fc004047892 */ /* 0x000fe2000f8ec0ff */
[----:B--2---:R-:W-:Y:S11]  /*19e0*/  @!P0 BRA `(.L_x_16) ;  /* 0x0000009000848947 */ /* 0x004ff60003800000 */
.L_x_80:
[----:B------:R-:W-:Y:S01]  /*19f0*/  R2UR UR5, R5 ;  /* 0x00000000050572ca */ /* 0x000fe200000e0000 */
[----:B------:R-:W-:Y:S01]  /*1a00*/  UMOV UR22, UR4 ;  /* 0x0000000400167c82 */ /* 0x000fe20008000000 */
[----:B------:R-:W-:Y:S01]  /*1a10*/  UMOV UR23, 0x80004020 ;  /* 0x8000402000177882 */ /* 0x000fe20000000000 */
[----:B------:R-:W-:Y:S01]  /*1a20*/  IMAD.MOV.U32 R6, RZ, RZ, 0x48 ;  /* 0x00000048ff067424 */ /* 0x000fe200078e00ff */
[----:B------:R-:W-:Y:S01]  /*1a30*/  UIADD3 UR14, UPT, UPT, UR4, 0x80, URZ ;  /* 0x00000080040e7890 */ /* 0x000fe2000fffe0ff */
[----:B------:R-:W-:Y:S01]  /*1a40*/  IMAD.MOV.U32 R5, RZ, RZ, 0x100 ;  /* 0x00000100ff057424 */ /* 0x000fe200078e00ff */
[----:B------:R-:W-:Y:S02]  /*1a50*/  UIADD3 UR12, UPT, UPT, UR4, 0x100, URZ ;  /* 0x00000100040c7890 */ /* 0x000fe4000fffe0ff */
[----:B------:R-:W-:Y:S01]  /*1a60*/  R2UR UR7, R6 ;  /* 0x00000000060772ca */ /* 0x000fe200000e0000 */
[----:B------:R-:W-:Y:S01]  /*1a70*/  IMAD.MOV.U32 R6, RZ, RZ, 0x50 ;  /* 0x00000050ff067424 */ /* 0x000fe200078e00ff */
[C---:B------:R-:W-:Y:S01]  /*1a80*/  R2UR UR9, R5.reuse ;  /* 0x00000000050972ca */ /* 0x040fe200000e0000 */
[----:B------:R-:W-:Y:S01]  /*1a90*/  UMOV UR15, 0x80004020 ;  /* 0x80004020000f7882 */ /* 0x000fe20000000000 */
[----:B------:R-:W-:Y:S01]  /*1aa0*/  UMOV UR13, 0x80004020 ;  /* 0x80004020000d7882 */ /* 0x000fe20000000000 */
[----:B------:R2:W-:Y:S01]  /*1ab0*/  UTCQMMA tmem[UR8], gdesc[UR22], tmem[UR5], tmem[UR58], idesc[UR59], UP0 ;  /* 0x00ff3a16080079ea */ /* 0x0005e20008000305 */
[----:B------:R-:W-:Y:S01]  /*1ac0*/  R2UR UR10, R6 ;  /* 0x00000000060a72ca */ /* 0x000fe200000e0000 */
[----:B------:R-:W-:Y:S01]  /*1ad0*/  UIADD3 UR4, UPT, UPT, UR4, 0x180, URZ ;  /* 0x0000018004047890 */ /* 0x000fe2000fffe0ff */
[----:B------:R-:W-:Y:S07]  /*1ae0*/  IMAD.MOV.U32 R6, RZ, RZ, 0x58 ;  /* 0x00000058ff067424 */ /* 0x000fee00078e00ff */
[----:B------:R3:W-:Y:S01]  /*1af0*/  UTCQMMA tmem[UR7], gdesc[UR14], tmem[UR9], tmem[UR56], idesc[UR57], UPT ;  /* 0x00ff380e070079ea */ /* 0x0007e2000b800309 */
[----:B--2---:R-:W-:Y:S11]  /*1b00*/  R2UR UR5, R5 ;  /* 0x00000000050572ca */ /* 0x004ff600000e0000 */
[----:B------:R-:W-:Y:S02]  /*1b10*/  @!UPT UIADD3 URZ, UPT, UPT, URZ, URZ, URZ ;  /* 0x000000fffffff290 */ /* 0x000fe4000fffe0ff */
[----:B------:R3:W-:Y:S01]  /*1b20*/  UTCQMMA tmem[UR10], gdesc[UR12], tmem[UR5], tmem[UR54], idesc[UR55], UPT ;  /* 0x00ff360c0a0079ea */ /* 0x0007e2000b800305 */
[----:B------:R-:W2:Y:S02]  /*1b30*/  SYNCS.PHASECHK.TRANS64.TRYWAIT P0, [UR16+0x1c0], R13 ;  /* 0x0001c00dff0075a7 */ /* 0x000ea40008001110 */
[----:B--23--:R-:W-:Y:S05]  /*1b40*/  @!P0 BRA `(.L_x_17) ;  /* 0x0000009000488947 */ /* 0x00cfea0003800000 */
.L_x_82:
[----:B------:R-:W-:Y:S01]  /*1b50*/  UMOV UR18, UR4 ;  /* 0x0000000400127c82 */ /* 0x000fe20008000000 */
[----:B------:R-:W-:Y:S01]  /*1b60*/  UIADD3 UR4, UPT, UPT, UR6, 0x1, URZ ;  /* 0x0000000106047890 */ /* 0x000fe2000fffe0ff */
[----:B------:R-:W-:Y:S01]  /*1b70*/  R2UR UR7, R6 ;  /* 0x00000000060772ca */ /* 0x000fe200000e0000 */
[----:B------:R-:W-:Y:S01]  /*1b80*/  UMOV UR19, 0x80004020 ;  /* 0x8000402000137882 */ /* 0x000fe20000000000 */
[----:B------:R-:W-:Y:S01]  /*1b90*/  R2UR UR8, R5 ;  /* 0x00000000050872ca */ /* 0x000fe200000e0000 */
[----:B------:R-:W-:Y:S04]  /*1ba0*/  UISETP.NE.AND UP1, UPT, UR4, 0x18, UPT ;  /* 0x000000180400788c */ /* 0x000fe8000bf25270 */
[----:B------:R-:W-:Y:S02]  /*1bb0*/  USEL UR5, URZ, 0x1, UP1 ;  /* 0x00000001ff057887 */ /* 0x000fe40008800000 */
[----:B------:R-:W-:Y:S04]  /*1bc0*/  USEL UR17, UR4, URZ, UP1 ;  /* 0x000000ff04117287 */ /* 0x000fe80008800000 */
[----:B------:R-:W-:Y:S01]  /*1bd0*/  ULEA UR20, UR17, UR31, 0x3 ;  /* 0x0000001f11147291 */ /* 0x000fe2000f8e18ff */
[----:B------:R-:W-:Y:S01]  /*1be0*/  LOP3.LUT R8, R8, UR5, RZ, 0x3c, !PT ;  /* 0x0000000508087c12 */ /* 0x000fe2000f8e3cff */
[----:B------:R2:W-:Y:S04]  /*1bf0*/  UTCQMMA tmem[UR7], gdesc[UR18], tmem[UR8], tmem[UR52], idesc[UR53], UPT ;  /* 0x00ff3412070079ea */ /* 0x0005e8000b800308 */
[----:B-1----:R-:W-:Y:S04]  /*1c00*/  IMAD.U32 R7, R8, -0x80000000, RZ ;  /* 0x8000000008077824 */ /* 0x002fe800078e00ff */
[----:B------:R-:W1:Y:S02]  /*1c10*/  SYNCS.PHASECHK.TRANS64.TRYWAIT P0, [UR20], R7 ;  /* 0x00000007ff0075a7 */ /* 0x000e640008001114 */
[----:B-12---:R-:W-:Y:S05]  /*1c20*/  @!P0 BRA `(.L_x_18) ;  /* 0x00000090002c8947 */ /* 0x006fea0003800000 */
.L_x_84:
[----:B------:R-:W-:Y:S01]  /*1c30*/  ULEA UR4, UR17, UR16, 0xd ;  /* 0x0000001011047291 */ /* 0x000fe2000f8e68ff */
[----:B-1----:R-:W-:Y:S01]  /*1c40*/  IMAD.MOV.U32 R5, RZ, RZ, RZ ;  /* 0x000000ffff057224 */ /* 0x002fe200078e00ff */
[----:B------:R-:W-:Y:S01]  /*1c50*/  UIADD3 UR6, UPT, UPT, UR28, -0x200, URZ ;  /* 0xfffffe001c067890 */ /* 0x000fe2000fffe0ff */
[----:B------:R-:W-:Y:S01]  /*1c60*/  HFMA2 R6, -RZ, RZ, 0, 1.1444091796875e-05 ;  /* 0x000000c0ff067431 */ /* 0x000fe200000001ff */
[----:B------:R-:W-:Y:S02]  /*1c70*/  UIADD3 UR4, UPT, UPT, UR4, 0x8c00, URZ ;  /* 0x00008c0004047890 */ /* 0x000fe4000fffe0ff */
[C---:B------:R-:W-:Y:S01]  /*1c80*/  R2UR UR24, R5.reuse ;  /* 0x00000000051872ca */ /* 0x040fe200000e0000 */
[----:B------:R-:W-:Y:S01]  /*1c90*/  UIADD3 UR8, UPT, UPT, UR26, -0x200, URZ ;  /* 0xfffffe001a087890 */ /* 0x000fe2000fffe0ff */
[----:B------:R-:W-:Y:S01]  /*1ca0*/  R2UR UR25, R5 ;  /* 0x00000000051972ca */ /* 0x000fe200000e0000 */
[----:B------:R-:W-:Y:S01]  /*1cb0*/  USHF.R.U32.HI UR4, URZ, 0x4, UR4 ;  /* 0x00000004ff047899 */ /* 0x000fe20008011604 */
[----:B------:R-:W-:Y:S01]  /*1cc0*/  IMAD.MOV.U32 R5, RZ, RZ, 0x140 ;  /* 0x00000140ff057424 */ /* 0x000fe200078e00ff */
[----:B------:R-:W-:Y:S01]  /*1cd0*/  UMOV UR7, UR29 ;  /* 0x0000001d00077c82 */ /* 0x000fe20008000000 */
[----:B------:R-:W-:Y:S01]  /*1ce0*/  UMOV UR11, 0x80004020 ;  /* 0x80004020000b7882 */ /* 0x000fe20000000000 */
[----:B------:R-:W-:Y:S01]  /*1cf0*/  ULOP3.LUT UR4, UR4, 0x3fc0, URZ, 0xc0, !UPT ;  /* 0x00003fc004047892 */ /* 0x000fe2000f8ec0ff */
[----:B------:R-:W-:Y:S01]  /*1d00*/  UMOV UR9, UR27 ;  /* 0x0000001b00097c82 */ /* 0x000fe20008000000 */
[----:B------:R-:W-:Y:S02]  /*1d10*/  UMOV UR5, 0x80004020 ;  /* 0x8000402000057882 */ /* 0x000fe40000000000 */
[----:B------:R-:W-:Y:S04]  /*1d20*/  ULOP3.LUT UR10, UR4, 0x10000, URZ, 0xfc, !UPT ;  /* 0x00010000040a7892 */ /* 0x000fe8000f8efcff */
[----:B------:R-:W-:Y:S05]  /*1d30*/  UIADD3 UR4, UPT, UPT, UR10, 0x2, URZ ;  /* 0x000000020a047890 */ /* 0x000fea000fffe0ff */
[----:B------:R1:W-:Y:S04]  /*1d40*/  UTCQMMA gdesc[UR6], gdesc[UR10], tmem[UR24], tmem[UR50], idesc[UR51], !UPT ;  /* 0x00ff320a060075ea */ /* 0x0003e8000f800318 */
[----:B------:R1:W-:Y:S01]  /*1d50*/  UTCQMMA gdesc[UR8], gdesc[UR4], tmem[UR25], tmem[UR48], idesc[UR49], UPT ;  /* 0x00ff3004080075ea */ /* 0x0003e2000b800319 */
[----:B------:R1:W-:Y:S01]  /*1d60*/  UTCBAR [UR34], URZ ;  /* 0x000000ff220073e9 */ /* 0x0003e200080000ff */
[----:B------:R-:W2:Y:S02]  /*1d70*/  SYNCS.PHASECHK.TRANS64.TRYWAIT P0, [UR16+0x1b8], R13 ;  /* 0x0001b80dff0075a7 */ /* 0x000ea40008001110 */
[----:B-12---:R-:W-:Y:S05]  /*1d80*/  @!P0 BRA `(.L_x_19) ;  /* 0x0000008c00f08947 */ /* 0x006fea0003800000 */
.L_x_86:
[----:B------:R-:W-:Y:S01]  /*1d90*/  R2UR UR24, R6 ;  /* 0x00000000061872ca */ /* 0x000fe200000e0000 */
[----:B------:R-:W-:Y:S01]  /*1da0*/  IMAD.MOV.U32 R6, RZ, RZ, 0xc8 ;  /* 0x000000c8ff067424 */ /* 0x000fe200078e00ff */
[----:B------:R-:W-:Y:S01]  /*1db0*/  R2UR UR25, R5 ;  /* 0x00000000051972ca */ /* 0x000fe200000e0000 */
[----:B------:R-:W-:Y:S03]  /*1dc0*/  IMAD.MOV.U32 R5, RZ, RZ, 0x140 ;  /* 0x00000140ff057424 */ /* 0x000fe600078e00ff */
[----:B------:R-:W-:Y:S01]  /*1dd0*/  R2UR UR8, R6 ;  /* 0x00000000060872ca */ /* 0x000fe200000e0000 */
[----:B------:R-:W-:Y:S01]  /*1de0*/  IMAD.MOV.U32 R6, RZ, RZ, 0xd0 ;  /* 0x000000d0ff067424 */ /* 0x000fe200078e00ff */
[C---:B------:R-:W-:Y:S02]  /*1df0*/  R2UR UR9, R5.reuse ;  /* 0x00000000050972ca */ /* 0x040fe400000e0000 */
[----:B------:R-:W-:Y:S02]  /*1e00*/  R2UR UR7, R5 ;  /* 0x00000000050772ca */ /* 0x000fe400000e0000 */
[----:B------:R-:W-:Y:S03]  /*1e10*/  R2UR UR6, R6 ;  /* 0x00000000060672ca */ /* 0x000fe600000e0000 */
[----:B------:R2:W-:Y:S06]  /*1e20*/  UTCQMMA tmem[UR24], gdesc[UR22], tmem[UR25], tmem[UR46], idesc[UR47], UP0 ;  /* 0x00ff2e16180079ea */ /* 0x0005ec0008000319 */
[----:B------:R2:W-:Y:S04]  /*1e30*/  UTCQMMA tmem[UR8], gdesc[UR14], tmem[UR9], tmem[UR44], idesc[UR45], UPT ;  /* 0x00ff2c0e080079ea */ /* 0x0005e8000b800309 */
[----:B------:R2:W-:Y:S01]  /*1e40*/  UTCQMMA tmem[UR6], gdesc[UR12], tmem[UR7], tmem[UR42], idesc[UR43], UPT ;  /* 0x00ff2a0c060079ea */ /* 0x0005e2000b800307 */
[----:B------:R-:W3:Y:S02]  /*1e50*/  SYNCS.PHASECHK.TRANS64.TRYWAIT P0, [UR16+0x1c8], R13 ;  /* 0x0001c80dff0075a7 */ /* 0x000ee40008001110 */
[----:B--23--:R-:W-:Y:S05]  /*1e60*/  @!P0 BRA `(.L_x_20) ;  /* 0x0000008c00d48947 */ /* 0x00cfea0003800000 */
.L_x_88:
[----:B------:R-:W-:Y:S01]  /*1e70*/  UIADD3 UR8, UPT, UPT, UR21, 0xc0, URZ ;  /* 0x000000c015087890 */ /* 0x000fe2000fffe0ff */
[----:B------:R-:W-:Y:S01]  /*1e80*/  R2UR UR14, R3 ;  /* 0x00000000030e72ca */ /* 0x000fe200000e0000 */
[----:B------:R-:W-:Y:S01]  /*1e90*/  UIADD3 UR7, UPT, UPT, UR20, 0xc0, URZ ;  /* 0x000000c014077890 */ /* 0x000fe2000fffe0ff */
[----:B------:R-:W-:Y:S01]  /*1ea0*/  R2UR UR13, R4 ;  /* 0x00000000040d72ca */ /* 0x000fe200000e0000 */
[----:B------:R-:W-:Y:S01]  /*1eb0*/  UIADD3 UR6, UPT, UPT, UR17, 0x1, URZ ;  /* 0x0000000111067890 */ /* 0x000fe2000fffe0ff */
[----:B------:R-:W-:Y:S01]  /*1ec0*/  R2UR UR12, R2 ;  /* 0x00000000020c72ca */ /* 0x000fe200000e0000 */
[----:B------:R-:W-:Y:S01]  /*1ed0*/  UIADD3 UR30, UPT, UPT, UR30, 0x1, URZ ;  /* 0x000000011e1e7890 */ /* 0x000fe2000fffe0ff */
[----:B------:R-:W-:Y:S01]  /*1ee0*/  R2UR UR9, R0 ;  /* 0x00000000000972ca */ /* 0x000fe200000e0000 */
[----:B------:R-:W-:Y:S01]  /*1ef0*/  UISETP.NE.AND UP0, UPT, UR6, 0x18, UPT ;  /* 0x000000180600788c */ /* 0x000fe2000bf05270 */
[----:B------:R-:W-:Y:S03]  /*1f00*/  LOP3.LUT R10, R10, 0x1, RZ, 0x3c, !PT ;  /* 0x000000010a0a7812 */ /* 0x000fe600078e3cff */
[----:B------:R-:W-:Y:S04]  /*1f10*/  USEL UR6, UR6, URZ, UP0 ;  /* 0x000000ff06067287 */ /* 0x000fe80008000000 */
[----:B------:R-:W-:Y:S01]  /*1f20*/  UTCQMMA tmem[UR13], gdesc[UR18], tmem[UR14], tmem[UR40], idesc[UR41], UPT ;  /* 0x00ff28120d0079ea */ /* 0x000fe2000b80030e */
[----:B------:R3:W-:Y:S01]  /*1f30*/  UTCBAR [UR8], URZ ;  /* 0x000000ff080073e9 */ /* 0x0007e200080000ff */
[----:B------:R-:W-:Y:S02]  /*1f40*/  UTCQMMA gdesc[UR28], gdesc[UR10], tmem[UR12], tmem[UR38], idesc[UR39], !UPT ;  /* 0x00ff260a1c0075ea */ /* 0x000fe4000f80030c */
[----:B------:R4:W-:Y:S01]  /*1f50*/  UTCQMMA gdesc[UR26], gdesc[UR4], tmem[UR9], tmem[UR36], idesc[UR37], UPT ;  /* 0x00ff24041a0075ea */ /* 0x0009e2000b800309 */
[----:B------:R5:W-:Y:S01]  /*1f60*/  UTCBAR [UR33], URZ ;  /* 0x000000ff210073e9 */ /* 0x000be200080000ff */
[----:B------:R5:W-:Y:S01]  /*1f70*/  UTCBAR [UR7], URZ ;  /* 0x000000ff070073e9 */ /* 0x000be200080000ff */
[----:B---3--:R-:W-:Y:S02]  /*1f80*/  USEL UR8, URZ, 0x1, UP0 ;  /* 0x00000001ff087887 */ /* 0x008fe40008000000 */
[----:B------:R-:W-:Y:S01]  /*1f90*/  UISETP.NE.AND UP0, UPT, UR30, UR32, UPT ;  /* 0x000000201e00728c */ /* 0x000fe2000bf05270 */
[----:B----4-:R-:W-:Y:S03]  /*1fa0*/  UMOV UR5, 0x1 ;  /* 0x0000000100057882 */ /* 0x010fe60000000000 */
[----:B------:R-:W-:Y:S05]  /*1fb0*/  LOP3.LUT R8, R8, UR8, RZ, 0x3c, !PT ;  /* 0x0000000808087c12 */ /* 0x000fea000f8e3cff */
[----:B------:R-:W-:Y:S05]  /*1fc0*/  BRA.U UP0, `(.L_x_21) ;  /* 0xfffffff9004c7547 */ /* 0x000fea000b83ffff */
.L_x_14:
[----:B---3--:R-:W-:Y:S01]  /*1fd0*/  ULEA UR14, UR6, UR16, 0x3 ;  /* 0x00000010060e7291 */ /* 0x008fe2000f8e18ff */
[----:B-1----:R-:W-:Y:S01]  /*1fe0*/  SHF.L.U32 R2, R8, 0x1f, RZ ;  /* 0x0000001f08027819 */ /* 0x002fe200000006ff */
[----:B------:R1:W-:Y:S01]  /*1ff0*/  UTCBAR [UR65], URZ ;  /* 0x000000ff410073e9 */ /* 0x0003e200080000ff */
[----:B------:R1:W-:Y:S01]  /*2000*/  UTCBAR [UR64], URZ ;  /* 0x000000ff400073e9 */ /* 0x0003e200080000ff */
[----:B------:R-:W-:-:S05]  /*2010*/  SHF.L.U32 R4, R10, 0x1f, RZ ;  /* 0x0000001f0a047819 */ /* 0x000fca00000006ff */
[----:B------:R-:W3:Y:S02]  /*2020*/  SYNCS.PHASECHK.TRANS64.TRYWAIT P0, [UR14+0x20], R2 ;  /* 0x00002002ff0075a7 */ /* 0x000ee4000800110e */
[----:B-1-3--:R-:W-:Y:S05]  /*2030*/  @!P0 BRA `(.L_x_22) ;  /* 0x0000008c007c8947 */ /* 0x00afea0003800000 */
.L_x_90:
[----:B------:R-:W3:Y:S01]  /*2040*/  SYNCS.PHASECHK.TRANS64.TRYWAIT P0, [UR16+0x1b0], R4 ;  /* 0x0001b004ff0075a7 */ /* 0x000ee20008001110 */
[----:B-----5:R-:W-:Y:S01]  /*2050*/  ULEA UR7, UR6, UR16, 0xd ;  /* 0x0000001006077291 */ /* 0x020fe2000f8e68ff */
[----:B------:R-:W-:Y:S01]  /*2060*/  IMAD.MOV.U32 R2, RZ, RZ, 0x40 ;  /* 0x00000040ff027424 */ /* 0x000fe200078e00ff */
[----:B------:R-:W-:Y:S01]  /*2070*/  UISETP.NE.U32.AND UP0, UPT, UR5, URZ, UPT ;  /* 0x000000ff0500728c */ /* 0x000fe2000bf05070 */
[----:B-1----:R-:W-:Y:S01]  /*2080*/  IMAD.MOV.U32 R0, RZ, RZ, 0x100 ;  /* 0x00000100ff007424 */ /* 0x002fe200078e00ff */
[----:B------:R-:W-:Y:S02]  /*2090*/  UIADD3 UR7, UPT, UPT, UR7, 0x8c00, URZ ;  /* 0x00008c0007077890 */ /* 0x000fe4000fffe0ff */
[----:B------:R-:W-:Y:S02]  /*20a0*/  R2UR UR5, R2 ;  /* 0x00000000020572ca */ /* 0x000fe400000e0000 */
[----:B------:R-:W-:Y:S01]  /*20b0*/  USHF.R.U32.HI UR7, URZ, 0x4, UR7 ;  /* 0x00000004ff077899 */ /* 0x000fe20008011607 */
[----:B------:R-:W-:-:S03]  /*20c0*/  R2UR UR4, R0 ;  /* 0x00000000000472ca */ /* 0x000fc600000e0000 */
[----:B------:R-:W-:Y:S01]  /*20d0*/  ULOP3.LUT UR7, UR7, 0x3fc0, URZ, 0xc0, !UPT ;  /* 0x00003fc007077892 */ /* 0x000fe2000f8ec0ff */
[----:B---3--:R-:W-:Y:S11]  /*20e0*/  @!P0 BRA `(.L_x_23) ;  /* 0x0000008c006c8947 */ /* 0x008ff60003800000 */
.L_x_92:
[----:B------:R-:W-:Y:S01]  /*20f0*/  IMAD.MOV.U32 R2, RZ, RZ, 0x48 ;  /* 0x00000048ff027424 */ /* 0x000fe200078e00ff */
[----:B------:R-:W-:Y:S01]  /*2100*/  UMOV UR10, 0x0 ;  /* 0x00000000000a7882 */ /* 0x000fe20000000000 */
[----:B-1----:R-:W-:Y:S01]  /*2110*/  IMAD.MOV.U32 R0, RZ, RZ, 0x100 ;  /* 0x00000100ff007424 */ /* 0x002fe200078e00ff */
[----:B------:R-:W-:Y:S01]  /*2120*/  UMOV UR11, 0x8110010 ;  /* 0x08110010000b7882 */ /* 0x000fe20000000000 */
[----:B------:R-:W-:Y:S01]  /*2130*/  UMOV UR12, UR7 ;  /* 0x00000007000c7c82 */ /* 0x000fe20008000000 */
[----:B------:R-:W-:Y:S01]  /*2140*/  UMOV UR13, 0x80004020 ;  /* 0x80004020000d7882 */ /* 0x000fe20000000000 */
[----:B------:R-:W-:Y:S01]  /*2150*/  UIADD3 UR8, UPT, UPT, UR7, 0x80, URZ ;  /* 0x0000008007087890 */ /* 0x000fe2000fffe0ff */
[----:B------:R1:W-:Y:S01]  /*2160*/  UTCQMMA tmem[UR5], gdesc[UR12], tmem[UR4], tmem[UR10], idesc[UR11], UP0 ;  /* 0x00ff0a0c050079ea */ /* 0x0003e20008000304 */
[----:B------:R-:W-:Y:S01]  /*2170*/  R2UR UR15, R0 ;  /* 0x00000000000f72ca */ /* 0x000fe200000e0000 */
[----:B------:R-:W-:Y:S01]  /*2180*/  UMOV UR18, 0x0 ;  /* 0x0000000000127882 */ /* 0x000fe20000000000 */
[----:B------:R-:W-:Y:S01]  /*2190*/  UMOV UR19, 0x8110010 ;  /* 0x0811001000137882 */ /* 0x000fe20000000000 */
[----:B------:R-:W-:Y:S01]  /*21a0*/  UMOV UR9, 0x80004020 ;  /* 0x8000402000097882 */ /* 0x000fe20000000000 */
[----:B------:R-:W-:Y:S01]  /*21b0*/  UMOV UR20, 0x0 ;  /* 0x0000000000147882 */ /* 0x000fe20000000000 */
[----:B------:R-:W-:Y:S01]  /*21c0*/  UMOV UR21, 0x8110010 ;  /* 0x0811001000157882 */ /* 0x000fe20000000000 */
[----:B-1----:R-:W-:Y:S01]  /*21d0*/  R2UR UR11, R2 ;  /* 0x00000000020b72ca */ /* 0x002fe200000e0000 */
[----:B------:R-:W-:Y:S01]  /*21e0*/  IMAD.MOV.U32 R2, RZ, RZ, 0x50 ;  /* 0x00000050ff027424 */ /* 0x000fe200078e00ff */
[----:B------:R-:W-:Y:S01]  /*21f0*/  UIADD3 UR4, UPT, UPT, UR7, 0x100, URZ ;  /* 0x0000010007047890 */ /* 0x000fe2000fffe0ff */
[----:B------:R-:W-:Y:S01]  /*2200*/  UMOV UR5, 0x80004020 ;  /* 0x8000402000057882 */ /* 0x000fe20000000000 */
[----:B------:R-:W-:-:S02]  /*2210*/  UIADD3 UR10, UPT, UPT, UR7, 0x180, URZ ;  /* 0x00000180070a7890 */ /* 0x000fc4000fffe0ff */
[----:B------:R-:W-:Y:S01]  /*2220*/  R2UR UR17, R2 ;  /* 0x00000000021172ca */ /* 0x000fe200000e0000 */
[----:B------:R-:W-:-:S06]  /*2230*/  IMAD.MOV.U32 R2, RZ, RZ, 0x58 ;  /* 0x00000058ff027424 */ /* 0x000fcc00078e00ff */
[----:B------:R1:W-:Y:S02]  /*2240*/  UTCQMMA tmem[UR11], gdesc[UR8], tmem[UR15], tmem[UR18], idesc[UR19], UPT ;  /* 0x00ff12080b0079ea */ /* 0x0003e4000b80030f */
[----:B-1----:R-:W-:-:S13]  /*2250*/  R2UR UR18, R0 ;  /* 0x00000000001272ca */ /* 0x002fda00000e0000 */
[----:B------:R1:W-:Y:S01]  /*2260*/  UTCQMMA tmem[UR17], gdesc[UR4], tmem[UR18], tmem[UR20], idesc[UR21], UPT ;  /* 0x00ff1404110079ea */ /* 0x0003e2000b800312 */
[----:B------:R-:W3:Y:S02]  /*2270*/  SYNCS.PHASECHK.TRANS64.TRYWAIT P0, [UR16+0x1c0], R4 ;  /* 0x0001c004ff0075a7 */ /* 0x000ee40008001110 */
[----:B-1-3--:R-:W-:Y:S05]  /*2280*/  @!P0 BRA `(.L_x_24) ;  /* 0x0000008c00208947 */ /* 0x00afea0003800000 */
.L_x_94:
[----:B------:R-:W-:Y:S01]  /*2290*/  R2UR UR7, R2 ;  /* 0x00000000020772ca */ /* 0x000fe200000e0000 */
[----:B------:R-:W-:Y:S01]  /*22a0*/  UMOV UR18, 0x0 ;  /* 0x0000000000127882 */ /* 0x000fe20000000000 */
[----:B------:R-:W-:Y:S01]  /*22b0*/  R2UR UR15, R0 ;  /* 0x00000000000f72ca */ /* 0x000fe200000e0000 */
[----:B------:R-:W-:Y:S01]  /*22c0*/  UMOV UR19, 0x8110010 ;  /* 0x0811001000137882 */ /* 0x000fe20000000000 */
[----:B------:R-:W-:Y:S01]  /*22d0*/  UMOV UR11, 0x80004020 ;  /* 0x80004020000b7882 */ /* 0x000fe20000000000 */
[----:B------:R-:W-:Y:S02]  /*22e0*/  IMAD.MOV.U32 R2, RZ, RZ, 0xc0 ;  /* 0x000000c0ff027424 */ /* 0x000fe400078e00ff */
[----:B------:R-:W-:-:S08]  /*22f0*/  IMAD.MOV.U32 R0, RZ, RZ, 0x140 ;  /* 0x00000140ff007424 */ /* 0x000fd000078e00ff */
[----:B------:R3:W-:Y:S01]  /*2300*/  UTCQMMA tmem[UR7], gdesc[UR10], tmem[UR15], tmem[UR18], idesc[UR19], UPT ;  /* 0x00ff120a070079ea */ /* 0x0007e2000b80030f */
[----:B------:R3:W-:Y:S01]  /*2310*/  UTCBAR [UR63], URZ ;  /* 0x000000ff3f0073e9 */ /* 0x0007e200080000ff */
[----:B------:R-:W4:Y:S02]  /*2320*/  SYNCS.PHASECHK.TRANS64.TRYWAIT P0, [UR16+0x1b8], R4 ;  /* 0x0001b804ff0075a7 */ /* 0x000f240008001110 */
[----:B---34-:R-:W-:Y:S05]  /*2330*/  @!P0 BRA `(.L_x_25) ;  /* 0x0000008c00108947 */ /* 0x018fea0003800000 */
.L_x_96:
[----:B------:R-:W-:Y:S01]  /*2340*/  R2UR UR19, R2 ;  /* 0x00000000021372ca */ /* 0x000fe200000e0000 */
[----:B------:R-:W-:Y:S01]  /*2350*/  IMAD.MOV.U32 R2, RZ, RZ, 0xc8 ;  /* 0x000000c8ff027424 */ /* 0x000fe200078e00ff */
[----:B------:R-:W-:Y:S01]  /*2360*/  R2UR UR20, R0 ;  /* 0x00000000001472ca */ /* 0x000fe200000e0000 */
[----:B------:R-:W-:-:S03]  /*2370*/  IMAD.MOV.U32 R0, RZ, RZ, 0x140 ;  /* 0x00000140ff007424 */ /* 0x000fc600078e00ff */
[----:B------:R-:W-:Y:S01]  /*2380*/  R2UR UR17, R2 ;  /* 0x00000000021172ca */ /* 0x000fe200000e0000 */
[----:B------:R-:W-:Y:S01]  /*2390*/  IMAD.MOV.U32 R2, RZ, RZ, 0xd0 ;  /* 0x000000d0ff027424 */ /* 0x000fe200078e00ff */
[C---:B------:R-:W-:Y:S02]  /*23a0*/  R2UR UR18, R0.reuse ;  /* 0x00000000001272ca */ /* 0x040fe400000e0000 */
[----:B------:R-:W-:Y:S02]  /*23b0*/  R2UR UR15, R0 ;  /* 0x00000000000f72ca */ /* 0x000fe400000e0000 */
[----:B------:R-:W-:-:S03]  /*23c0*/  R2UR UR7, R2 ;  /* 0x00000000020772ca */ /* 0x000fc600000e0000 */
[----:B------:R3:W-:Y:S06]  /*23d0*/  UTCQMMA tmem[UR19], gdesc[UR12], tmem[UR20], tmem[UR76], idesc[UR77], UP0 ;  /* 0x00ff4c0c130079ea */ /* 0x0007ec0008000314 */
[----:B------:R3:W-:Y:S04]  /*23e0*/  UTCQMMA tmem[UR17], gdesc[UR8], tmem[UR18], tmem[UR74], idesc[UR75], UPT ;  /* 0x00ff4a08110079ea */ /* 0x0007e8000b800312 */
[----:B------:R3:W-:Y:S01]  /*23f0*/  UTCQMMA tmem[UR7], gdesc[UR4], tmem[UR15], tmem[UR72], idesc[UR73], UPT ;  /* 0x00ff4804070079ea */ /* 0x0007e2000b80030f */
[----:B------:R-:W4:Y:S02]  /*2400*/  SYNCS.PHASECHK.TRANS64.TRYWAIT P0, [UR16+0x1c8], R4 ;  /* 0x0001c804ff0075a7 */ /* 0x000f240008001110 */
[----:B---34-:R-:W-:Y:S05]  /*2410*/  @!P0 BRA `(.L_x_26) ;  /* 0x0000008800f48947 */ /* 0x018fea0003800000 */
.L_x_98:
[----:B------:R-:W-:Y:S01]  /*2420*/  IMAD.MOV.U32 R2, RZ, RZ, 0xd8 ;  /* 0x000000d8ff027424 */ /* 0x000fe200078e00ff */
[----:B------:R-:W-:Y:S01]  /*2430*/  UIADD3 UR5, UPT, UPT, UR14, 0xe0, URZ ;  /* 0x000000e00e057890 */ /* 0x000fe2000fffe0ff */
[----:B-1----:R-:W-:Y:S01]  /*2440*/  IMAD.MOV.U32 R0, RZ, RZ, 0x140 ;  /* 0x00000140ff007424 */ /* 0x002fe200078e00ff */
[----:B------:R-:W1:Y:S01]  /*2450*/  LDCU UR9, c[0x0][0x624] ;  /* 0x0000c480ff0977ac */ /* 0x000e620008000800 */
[----:B------:R-:W-:Y:S02]  /*2460*/  LOP3.LUT R9, R9, 0x1, RZ, 0x3c, !PT ;  /* 0x0000000109097812 */ /* 0x000fe400078e3cff */
[----:B------:R-:W-:Y:S01]  /*2470*/  R2UR UR7, R2 ;  /* 0x00000000020772ca */ /* 0x000fe200000e0000 */
[----:B------:R-:W-:Y:S01]  /*2480*/  UIADD3 UR6, UPT, UPT, UR6, 0x1, URZ ;  /* 0x0000000106067890 */ /* 0x000fe2000fffe0ff */
[----:B------:R-:W-:Y:S01]  /*2490*/  R2UR UR8, R0 ;  /* 0x00000000000872ca */ /* 0x000fe200000e0000 */
[----:B------:R-:W-:Y:S01]  /*24a0*/  UIADD3 UR35, UPT, UPT, UR35, UR61, URZ ;  /* 0x0000003d23237290 */ /* 0x000fe2000fffe0ff */
[----:B------:R-:W-:Y:S01]  /*24b0*/  LOP3.LUT R10, R10, 0x1, RZ, 0x3c, !PT ;  /* 0x000000010a0a7812 */ /* 0x000fe200078e3cff */
[----:B------:R-:W-:-:S04]  /*24c0*/  UISETP.NE.AND UP0, UPT, UR6, 0x18, UPT ;  /* 0x000000180600788c */ /* 0x000fc8000bf05270 */
[----:B------:R-:W-:Y:S02]  /*24d0*/  USEL UR12, UR6, URZ, UP0 ;  /* 0x000000ff060c7287 */ /* 0x000fe40008000000 */
[----:B------:R-:W-:-:S04]  /*24e0*/  USEL UR4, URZ, 0x1, UP0 ;  /* 0x00000001ff047887 */ /* 0x000fc80008000000 */
[----:B------:R3:W-:Y:S01]  /*24f0*/  UTCQMMA tmem[UR7], gdesc[UR10], tmem[UR8], tmem[UR70], idesc[UR71], UPT ;  /* 0x00ff460a070079ea */ /* 0x0007e2000b800308 */
[----:B------:R3:W-:Y:S01]  /*2500*/  UTCBAR [UR62], URZ ;  /* 0x000000ff3e0073e9 */ /* 0x0007e200080000ff */
[----:B------:R3:W-:Y:S01]  /*2510*/  UTCBAR [UR5], URZ ;  /* 0x000000ff050073e9 */ /* 0x0007e200080000ff */
[----:B-1----:R-:W-:Y:S01]  /*2520*/  UISETP.GE.AND UP0, UPT, UR35, UR9, UPT ;  /* 0x000000092300728c */ /* 0x002fe2000bf06270 */
[----:B------:R-:W-:-:S08]  /*2530*/  LOP3.LUT R8, R8, UR4, RZ, 0x3c, !PT ;  /* 0x0000000408087c12 */ /* 0x000fd0000f8e3cff */
[----:B------:R-:W-:Y:S05]  /*2540*/  BRA.U !UP0, `(.L_x_27) ;  /* 0xffffffed08f07547 */ /* 0x000fea000b83ffff */
.L_x_10:
[----:B------:R-:W4:Y:S01]  /*2550*/  S2UR UR6, SR_CgaCtaId ;  /* 0x00000000000679c3 */ /* 0x000f220000008800 */
[----:B------:R-:W-:Y:S01]  /*2560*/  ELECT P0, URZ, PT ;  /* 0x0000000000ff782f */ /* 0x000fe20003800000 */
[----:B------:R-:W-:Y:S01]  /*2570*/  IMAD.MOV.U32 R0, RZ, RZ, 0x1 ;  /* 0x00000001ff007424 */ /* 0x000fe200078e00ff */
[----:B------:R-:W-:Y:S01]  /*2580*/  UMOV UR4, 0x40 ;  /* 0x0000004000047882 */ /* 0x000fe20000000000 */
[----:B------:R-:W-:Y:S01]  /*2590*/  LOP3.LUT R4, R11, 0xffff, RZ, 0xc0, !PT ;  /* 0x0000ffff0b047812 */ /* 0x000fe200078ec0ff */
[----:B------:R-:W-:-:S03]  /*25a0*/  IMAD.MOV.U32 R3, RZ, RZ, 0xffff ;  /* 0x0000ffffff037424 */ /* 0x000fc600078e00ff */
[----:B------:R-:W-:Y:S01]  /*25b0*/  UVIRTCOUNT.DEALLOC.SMPOOL 0x80 ;  /* 0x000000800000784c */ /* 0x000fe20000000000 */
[----:B-1----:R-:W-:Y:S01]  /*25c0*/  IMAD.MOV.U32 R2, RZ, RZ, 0x1 ;  /* 0x00000001ff027424 */ /* 0x002fe200078e00ff */
[----:B------:R-:W-:-:S04]  /*25d0*/  SHF.R.U32.HI R4, RZ, 0x5, R4 ;  /* 0x00000005ff047819 */ /* 0x000fc80000011604 */
[----:B------:R-:W-:Y:S01]  /*25e0*/  SHF.L.U32 R3, R3, R4, RZ ;  /* 0x0000000403037219 */ /* 0x000fe200000006ff */
[----:B--2---:R-:W-:Y:S01]  /*25f0*/  VIADD R5, R4, 0x10 ;  /* 0x0000001004057836 */ /* 0x004fe20000000000 */
[----:B------:R-:W-:-:S04]  /*2600*/  @P0 PRMT R6, R0, 0x7610, R6 ;  /* 0x0000761000060816 */ /* 0x000fc80000000006 */
[----:B------:R-:W-:-:S04]  /*2610*/  SHF.L.U32 R2, R2, R5, RZ ;  /* 0x0000000502027219 */ /* 0x000fc800000006ff */
[----:B------:R-:W-:Y:S01]  /*2620*/  LOP3.LUT R5, R2, R3, RZ, 0xfc, !PT ;  /* 0x0000000302057212 */ /* 0x000fe200078efcff */
[----:B----4-:R-:W-:-:S03]  /*2630*/  ULEA UR4, UR6, UR4, 0x18 ;  /* 0x0000000406047291 */ /* 0x010fc6000f8ec0ff */
[----:B------:R-:W-:-:S06]  /*2640*/  LOP3.LUT R3, R5, 0xffff, RZ, 0xc0, !PT ;  /* 0x0000ffff05037812 */ /* 0x000fcc00078ec0ff */
[----:B------:R-:W-:Y:S01]  /*2650*/  @P0 STS.U8 [UR4], R6 ;  /* 0x00000006ff000988 */ /* 0x000fe20008000004 */
[----:B------:R-:W-:Y:S06]  /*2660*/  BAR.SYNC.DEFER_BLOCKING 0x2, 0x1a0 ;  /* 0x0086800000007b1d */ /* 0x000fec0000010000 */
[----:B------:R-:W-:Y:S01]  /*2670*/  NOP ;  /* 0x0000000000007918 */ /* 0x000fe20000000000 */
[----:B------:R-:W-:Y:S02]  /*2680*/  UMOV UR4, 0x50 ;  /* 0x0000005000047882 */ /* 0x000fe40000000000 */
[----:B------:R-:W-:-:S09]  /*2690*/  ULEA UR6, UR6, UR4, 0x18 ;  /* 0x0000000406067291 */ /* 0x000fd2000f8ec0ff */
[----:B------:R-:W1:Y:S02]  /*26a0*/  LDS R0, [UR6] ;  /* 0x00000006ff007984 */ /* 0x000e640008000800 */
[----:B-1----:R-:W-:-:S04]  /*26b0*/  LOP3.LUT R2, R5, 0xffff, R0, 0x80, !PT ;  /* 0x0000ffff05027812 */ /* 0x002fc800078e8000 */
[----:B------:R-:W-:-:S13]  /*26c0*/  ISETP.NE.AND P0, PT, R2, R3, PT ;  /* 0x000000030200720c */ /* 0x000fda0003f05270 */
[----:B------:R-:W-:Y:S05]  /*26d0*/  @P0 BRA `(.L_x_28) ;  /* 0x0000000000500947 */ /* 0x000fea0003800000 */
[----:B------:R-:W-:Y:S02]  /*26e0*/  SHF.R.U32.HI R0, RZ, 0x10, R0 ;  /* 0x00000010ff007819 */ /* 0x000fe40000011600 */
[----:B------:R-:W-:-:S04]  /*26f0*/  SHF.R.U32.HI R3, RZ, 0x10, R5 ;  /* 0x00000010ff037819 */ /* 0x000fc80000011605 */
[----:B------:R-:W-:-:S04]  /*2700*/  LOP3.LUT R0, R0, R3, RZ, 0xc0, !PT ;  /* 0x0000000300007212 */ /* 0x000fc800078ec0ff */
[----:B------:R-:W-:-:S13]  /*2710*/  ISETP.NE.AND P0, PT, R0, R3, PT ;  /* 0x000000030000720c */ /* 0x000fda0003f05270 */
[----:B------:R-:W-:Y:S05]  /*2720*/  @P0 BRA `(.L_x_29) ;  /* 0x0000000000300947 */ /* 0x000fea0003800000 */
[----:B------:R-:W-:Y:S01]  /*2730*/  R2UR UR4, R5 ;  /* 0x00000000050472ca */ /* 0x000fe200000e0000 */
[----:B------:R-:W1:-:S12]  /*2740*/  S2R R2, SR_LANEID ;  /* 0x0000000000027919 */ /* 0x000e580000000000 */
[----:B---3--:R-:W-:-:S03]  /*2750*/  ULOP3.LUT UR5, URZ, UR4, URZ, 0x33, !UPT ;  /* 0x00000004ff057292 */ /* 0x008fc6000f8e33ff */
[----:B------:R-:W-:Y:S02]  /*2760*/  VOTEU.ANY UR4, UPT, PT ;  /* 0x0000000000047886 */ /* 0x000fe400038e0100 */
[----:B------:R-:W-:Y:S01]  /*2770*/  UFLO.U32 UR4, UR4 ;  /* 0x00000004000472bd */ /* 0x000fe200080e0000 */
[----:B------:R-:W-:-:S04]  /*2780*/  IMAD.U32 R0, RZ, RZ, UR5 ;  /* 0x00000005ff007e24 */ /* 0x000fc8000f8e00ff */
[----:B------:R-:W2:Y:S02]  /*2790*/  REDUX UR7, R0 ;  /* 0x00000000000773c4 */ /* 0x000ea40000000000 */
[----:B------:R3:W-:Y:S01]  /*27a0*/  UTCATOMSWS.AND URZ, UR5 ;  /* 0x0000000500ff79e3 */ /* 0x0007e20008000000 */
[----:B-1----:R-:W-:Y:S01]  /*27b0*/  ISETP.EQ.U32.AND P0, PT, R2, UR4, PT ;  /* 0x0000000402007c0c */ /* 0x002fe2000bf02070 */
[----:B--2---:R-:W-:-:S12]  /*27c0*/  IMAD.U32 R2, RZ, RZ, UR7 ;  /* 0x00000007ff027e24 */ /* 0x004fd8000f8e00ff */
[----:B------:R3:W-:Y:S01]  /*27d0*/  @P0 ATOMS.AND RZ, [UR6], R2 ;  /* 0x00000002ffff098c */ /* 0x0007e2000a800006 */
[----:B------:R-:W-:Y:S05]  /*27e0*/  BRA `(.L_x_30) ;  /* 0x0000000000147947 */ /* 0x000fea0003800000 */
.L_x_29:
[----:B------:R-:W-:Y:S02]  /*27f0*/  MOV R2, 0x2810 ;  /* 0x0000281000027802 */ /* 0x000fe40000000f00 */
[----:B---3--:R-:W-:Y:S05]  /*2800*/  CALL.REL.NOINC `($__internal_0_$__cuda_sm10x_tcgen05_guardrail_trap_col_being_dealloced_not_returned_by_alloc) ;  /* 0x0000009000407944 */ /* 0x008fea0003c00000 */
[----:B------:R-:W-:Y:S05]  /*2810*/  BRA `(.L_x_30) ;  /* 0x0000000000087947 */ /* 0x000fea0003800000 */
.L_x_28:
[----:B------:R-:W-:Y:S02]  /*2820*/  MOV R2, 0x2840 ;  /* 0x0000284000027802 */ /* 0x000fe40000000f00 */
[----:B---3--:R-:W-:Y:S05]  /*2830*/  CALL.REL.NOINC `($__internal_2_$__cuda_sm10x_tcgen05_guardrail_trap_unallocated_columns_being_dealloced) ;  /* 0x00000090004c7944 */ /* 0x008fea0003c00000 */
.L_x_30:
[----:B------:R-:W-:Y:S01]  /*2840*/  NOP ;  /* 0x0000000000007918 */ /* 0x000fe20000000000 */
[----:B------:R-:W-:Y:S05]  /*2850*/  BRA `(.L_x_2) ;  /* 0x0000001000e07947 */ /* 0x000fea0003800000 */
.L_x_1:
[----:B------:R-:W-:-:S09]  /*2860*/  UISETP.NE.AND UP0, UPT, UR68, 0xe, UPT ;  /* 0x0000000e4400788c */ /* 0x000fd2000bf05270 */
[----:B------:R-:W-:Y:S05]  /*2870*/  BRA.U !UP0, `(.L_x_31) ;  /* 0x0000000108147547 */ /* 0x000fea000b800000 */
[----:B------:R-:W-:-:S09]  /*2880*/  UISETP.NE.AND UP0, UPT, UR68, 0xf, UPT ;  /* 0x0000000f4400788c */ /* 0x000fd2000bf05270 */
[----:B------:R-:W-:Y:S05]  /*2890*/  BRA.U UP0, `(.L_x_2) ;  /* 0x0000001100d07547 */ /* 0x000fea000b800000 */
[----:B------:R-:W-:-:S08]  /*28a0*/  NOP ;  /* 0x0000000000007918 */ /* 0x000fd00000000000 */
[----:B------:R-:W1:-:S00]  /*28b0*/  USETMAXREG.DEALLOC.CTAPOOL 0x50 ;  /* 0x00000050000079c8 */ /* 0x000e4000080e0500 */
[----:B-1----:R-:W-:Y:S05]  /*28c0*/  BRA `(.L_x_32) ;  /* 0x0000006000a07947 */ /* 0x002fea0003800000 */
.L_x_31:
[----:B------:R-:W-:-:S08]  /*28d0*/  NOP ;  /* 0x0000000000007918 */ /* 0x000fd00000000000 */
[----:B------:R-:W1:-:S00]  /*28e0*/  USETMAXREG.DEALLOC.CTAPOOL 0x50 ;  /* 0x00000050000079c8 */ /* 0x000e4000080e0500 */
[----:B------:R-:W5:Y:S01]  /*28f0*/  LDCU UR4, c[0x0][0x610] ;  /* 0x0000c200ff0477ac */ /* 0x000f620008000800 */
[----:B-1----:R-:W-:Y:S01]  /*2900*/  HFMA2 R5, -RZ, RZ, 0, 5.9604644775390625e-08 ;  /* 0x00000001ff057431 */ /* 0x002fe200000001ff */
[----:B------:R-:W-:Y:S01]  /*2910*/  MOV R3, 0x1 ;  /* 0x0000000100037802 */ /* 0x000fe20000000f00 */
[----:B------:R-:W1:Y:S01]  /*2920*/  LDCU.U8 UR6, c[0x0][0x614] ;  /* 0x0000c280ff0677ac */ /* 0x000e620008000000 */
[----:B------:R-:W4:Y:S01]  /*2930*/  LDCU UR7, c[0x0][0x38c] ;  /* 0x00007180ff0777ac */ /* 0x000f220008000800 */
[----:B------:R-:W3:Y:S01]  /*2940*/  LDCU UR8, c[0x0][0x61c] ;  /* 0x0000c380ff0877ac */ /* 0x000ee20008000800 */
[----:B------:R-:W2:Y:S01]  /*2950*/  LDCU UR10, c[0x0][0x624] ;  /* 0x0000c480ff0a77ac */ /* 0x000ea20008000800 */
[----:B-----5:R-:W-:-:S04]  /*2960*/  UIMAD.WIDE.U32 UR4, UR60, UR4, URZ ;  /* 0x000000043c0472a5 */ /* 0x020fc8000f8e00ff */
[----:B------:R-:W-:Y:S02]  /*2970*/  UIADD3 UR4, UPT, UPT, UR60, -UR5, URZ ;  /* 0x800000053c047290 */ /* 0x000fe4000fffe0ff */
[----:B----4-:R-:W-:Y:S02]  /*2980*/  UIADD3 UR9, UPT, UPT, UR7, -0x1, URZ ;  /* 0xffffffff07097890 */ /* 0x010fe4000fffe0ff */
[----:B-1----:R-:W-:Y:S02]  /*2990*/  USHF.R.U32.HI UR4, URZ, UR6, UR4 ;  /* 0x00000006ff047299 */ /* 0x002fe40008011604 */
[----:B------:R-:W-:Y:S02]  /*29a0*/  UIADD3 UR6, UPT, UPT, -UR7, URZ, URZ ;  /* 0x000000ff07067290 */ /* 0x000fe4000fffe1ff */
[----:B------:R-:W-:Y:S02]  /*29b0*/  UIADD3 UR4, UPT, UPT, UR5, UR4, URZ ;  /* 0x0000000405047290 */ /* 0x000fe4000fffe0ff */
[----:B------:R-:W-:-:S02]  /*29c0*/  USHF.R.S32.HI UR6, URZ, 0x1f, UR6 ;  /* 0x0000001fff067899 */ /* 0x000fc40008011406 */
[----:B--2---:R-:W-:Y:S02]  /*29d0*/  USHF.R.U32.HI UR36, URZ, UR44, UR4 ;  /* 0x0000002cff247299 */ /* 0x004fe40008011604 */
[----:B------:R-:W-:Y:S02]  /*29e0*/  UISETP.GT.AND UP1, UPT, UR7, URZ, UPT ;  /* 0x000000ff0700728c */ /* 0x000fe4000bf24270 */
[----:B---3--:R-:W-:Y:S02]  /*29f0*/  UIMAD.WIDE.U32 UR4, UR36, UR8, URZ ;  /* 0x00000008240472a5 */ /* 0x008fe4000f8e00ff */
[----:B------:R-:W-:Y:S02]  /*2a00*/  USHF.R.S32.HI UR8, URZ, 0x1f, UR9 ;  /* 0x0000001fff087899 */ /* 0x000fe40008011409 */
[----:B------:R-:W-:Y:S02]  /*2a10*/  ULEA.HI UR7, UR6, -UR7, URZ, 0x7 ;  /* 0x8000000706077291 */ /* 0x000fe4000f8f38ff */
[----:B------:R-:W-:Y:S01]  /*2a20*/  UISETP.GE.AND UP0, UPT, UR60, UR10, UPT ;  /* 0x0000000a3c00728c */ /* 0x000fe2000bf06270 */
[----:B------:R-:W-:Y:S01]  /*2a30*/  UMOV UR6, UR5 ;  /* 0x0000000500067c82 */ /* 0x000fe20008000000 */
[----:B------:R-:W-:-:S02]  /*2a40*/  ULEA.HI UR8, UR8, UR9, URZ, 0x7 ;  /* 0x0000000908087291 */ /* 0x000fc4000f8f38ff */
[----:B------:R-:W-:Y:S02]  /*2a50*/  USHF.R.S32.HI UR4, URZ, 0x7, UR7 ;  /* 0x00000007ff047899 */ /* 0x000fe40008011407 */
[----:B------:R-:W-:Y:S02]  /*2a60*/  UIADD3 UR5, UPT, UPT, UR36, -UR6, URZ ;  /* 0x8000000624057290 */ /* 0x000fe4000fffe0ff */
[----:B------:R-:W-:Y:S02]  /*2a70*/  ULEA.HI.SX32 UR39, UR8, 0x1, 0x19 ;  /* 0x0000000108277891 */ /* 0x000fe4000f8fcaff */
[----:B------:R-:W-:Y:S02]  /*2a80*/  UIADD3 UR4, UPT, UPT, -UR4, URZ, URZ ;  /* 0x000000ff04047290 */ /* 0x000fe4000fffe1ff */
[----:B------:R-:W-:-:S04]  /*2a90*/  USHF.R.U32.HI UR5, URZ, UR69, UR5 ;  /* 0x00000045ff057299 */ /* 0x000fc80008011605 */
[----:B------:R-:W-:Y:S01]  /*2aa0*/  UIADD3 UR5, UPT, UPT, UR6, UR5, URZ ;  /* 0x0000000506057290 */ /* 0x000fe2000fffe0ff */
[----:B------:R-:W-:Y:S02]  /*2ab0*/  @!UP1 UMOV UR39, UR4 ;  /* 0x0000000400279c82 */ /* 0x000fe40008000000 */
[----:B------:R-:W-:Y:S01]  /*2ac0*/  UMOV UR6, URZ ;  /* 0x000000ff00067c82 */ /* 0x000fe20008000000 */
[----:B------:R-:W-:Y:S08]  /*2ad0*/  BRA.U UP0, `(.L_x_33) ;  /* 0x0000000900907547 */ /* 0x000ff0000b800000 */
[----:B------:R-:W1:Y:S01]  /*2ae0*/  S2UR UR7, SR_CgaCtaId ;  /* 0x00000000000779c3 */ /* 0x000e620000008800 */
[----:B------:R-:W2:Y:S01]  /*2af0*/  LDCU UR6, c[0x0][0x60c] ;  /* 0x0000c180ff0677ac */ /* 0x000ea20008000800 */
[----:B------:R-:W-:Y:S02]  /*2b00*/  MOV R3, 0x1 ;  /* 0x0000000100037802 */ /* 0x000fe40000000f00 */
[----:B------:R-:W-:Y:S01]  /*2b10*/  MOV R5, 0x1 ;  /* 0x0000000100057802 */ /* 0x000fe20000000f00 */
[----:B------:R-:W3:Y:S01]  /*2b20*/  LDCU UR8, c[0x0][0x618] ;  /* 0x0000c300ff0877ac */ /* 0x000ee20008000800 */
[----:B------:R-:W-:Y:S02]  /*2b30*/  USHF.R.U32.HI UR37, URZ, UR43, UR5 ;  /* 0x0000002bff257299 */ /* 0x000fe40008011605 */
[----:B------:R-:W-:Y:S02]  /*2b40*/  UIADD3 UR27, UPT, UPT, -UR36, URZ, URZ ;  /* 0x000000ff241b7290 */ /* 0x000fe4000fffe1ff */
[----:B------:R-:W-:-:S02]  /*2b50*/  UIADD3 UR30, UPT, UPT, UR39, -0x1, URZ ;  /* 0xffffffff271e7890 */ /* 0x000fc4000fffe0ff */
[----:B------:R-:W-:Y:S01]  /*2b60*/  UIADD3 UR4, UPT, UPT, -UR37, URZ, URZ ;  /* 0x000000ff25047290 */ /* 0x000fe2000fffe1ff */
[----:B------:R-:W-:Y:S01]  /*2b70*/  UMOV UR25, 0x400 ;  /* 0x0000040000197882 */ /* 0x000fe20000000000 */
[----:B------:R-:W4:Y:S01]  /*2b80*/  LDCU UR42, c[0x0][0x370] ;  /* 0x00006e00ff2a77ac */ /* 0x000f220008000800 */
[----:B--2---:R-:W-:Y:S02]  /*2b90*/  UIMAD UR27, UR6, UR27, UR60 ;  /* 0x0000001b061b72a4 */ /* 0x004fe4000f8e023c */
[----:B------:R-:W-:Y:S01]  /*2ba0*/  UIADD3 UR31, UPT, UPT, UR39, 0x1fffffe, URZ ;  /* 0x01fffffe271f7890 */ /* 0x000fe2000fffe0ff */
[----:B------:R-:W2:Y:S01]  /*2bb0*/  LDCU.64 UR40, c[0x0][0x348] ;  /* 0x00006900ff2877ac */ /* 0x000ea20008000a00 */
[----:B------:R-:W-:Y:S02]  /*2bc0*/  USHF.L.U32 UR35, UR30, 0x7, URZ ;  /* 0x000000071e237899 */ /* 0x000fe400080006ff */
[----:B-1----:R-:W-:Y:S02]  /*2bd0*/  ULEA UR25, UR7, UR25, 0x18 ;  /* 0x0000001907197291 */ /* 0x002fe4000f8ec0ff */
[----:B---3--:R-:W-:Y:S01]  /*2be0*/  UIMAD UR36, UR8, UR4, UR36 ;  /* 0x00000004082472a4 */ /* 0x008fe2000f8e0224 */
[----:B------:R-:W-:Y:S01]  /*2bf0*/  UMOV UR6, URZ ;  /* 0x000000ff00067c82 */ /* 0x000fe20008000000 */
[----:B------:R-:W-:-:S10]  /*2c00*/  UMOV UR38, UR60 ;  /* 0x0000003c00267c82 */ /* 0x000fd40008000000 */
.L_x_42:
[----:B------:R-:W-:Y:S01]  /*2c10*/  ULEA UR4, UR6, UR25, 0x3 ;  /* 0x0000001906047291 */ /* 0x000fe2000f8e18ff */
[----:B------:R-:W-:-:S08]  /*2c20*/  SHF.L.U32 R6, R3, 0x1f, RZ ;  /* 0x0000001f03067819 */ /* 0x000fd000000006ff */
[----:B-1----:R-:W1:Y:S02]  /*2c30*/  SYNCS.PHASECHK.TRANS64.TRYWAIT P0, [UR4+0xe0], R6 ;  /* 0x0000e006ff0075a7 */ /* 0x002e640008001104 */
[----:B-1----:R-:W-:Y:S05]  /*2c40*/  @!P0 BRA `(.L_x_34) ;  /* 0x0000008400048947 */ /* 0x002fea0003800000 */
.L_x_100:
[----:B------:R-:W-:Y:S02]  /*2c50*/  ELECT P0, URZ, PT ;  /* 0x0000000000ff782f */ /* 0x000fe40003800000 */
[----:B------:R-:W-:Y:S01]  /*2c60*/  SHF.L.U32 R2, R5, 0x1f, RZ ;  /* 0x0000001f05027819 */ /* 0x000fe200000006ff */
[----:B------:R-:W-:Y:S02]  /*2c70*/  ULEA UR32, UR6, UR25, 0xd ;  /* 0x0000001906207291 */ /* 0x000fe4000f8e68ff */
[----:B--2---:R-:W-:Y:S02]  /*2c80*/  UIADD3 UR8, UP0, UPT, UR40, 0x100, URZ ;  /* 0x0000010028087890 */ /* 0x004fe4000ff1e0ff */
[----:B------:R-:W-:Y:S02]  /*2c90*/  UIADD3 UR32, UPT, UPT, UR32, 0x8c00, URZ ;  /* 0x00008c0020207890 */ /* 0x000fe4000fffe0ff */
[----:B------:R-:W-:Y:S02]  /*2ca0*/  UIADD3 UR33, UPT, UPT, UR4, 0x20, URZ ;  /* 0x0000002004217890 */ /* 0x000fe4000fffe0ff */
[----:B------:R-:W-:Y:S01]  /*2cb0*/  UIADD3.X UR9, UPT, UPT, URZ, UR41, URZ, UP0, !UPT ;  /* 0x00000029ff097290 */ /* 0x000fe200087fe4ff */
[----:B------:R-:W-:Y:S01]  /*2cc0*/  UMOV UR34, URZ ;  /* 0x000000ff00227c82 */ /* 0x000fe20008000000 */
[----:B-1----:R-:W-:-:S04]  /*2cd0*/  @P0 IMAD.MOV.U32 R0, RZ, RZ, 0x2000 ;  /* 0x00002000ff000424 */ /* 0x002fc800078e00ff */
[----:B------:R1:W-:Y:S03]  /*2ce0*/  @P0 SYNCS.ARRIVE.TRANS64 RZ, [UR4+0x20], R0 ;  /* 0x00002000ffff09a7 */ /* 0x0003e60008000004 */
[----:B------:R1:W-:Y:S01]  /*2cf0*/  UTMALDG.4D [UR32], [UR8], desc[URZ] ;  /* 0x0000ff20080075b4 */ /* 0x0003e20008019000 */
[----:B------:R-:W2:Y:S02]  /*2d00*/  SYNCS.PHASECHK.TRANS64.TRYWAIT P0, [UR25+0x10], R2 ;  /* 0x00001002ff0075a7 */ /* 0x000ea40008001119 */
[----:B-12---:R-:W-:Y:S05]  /*2d10*/  @!P0 BRA `(.L_x_35) ;  /* 0x0000008000ec8947 */ /* 0x006fea0003800000 */
.L_x_102:
[----:B------:R-:W-:Y:S01]  /*2d20*/  ELECT P0, URZ, PT ;  /* 0x0000000000ff782f */ /* 0x000fe20003800000 */
[----:B------:R-:W-:Y:S02]  /*2d30*/  UIADD3 UR4, UP0, UPT, UR40, 0x80, URZ ;  /* 0x0000008028047890 */ /* 0x000fe4000ff1e0ff */
[----:B------:R-:W-:Y:S02]  /*2d40*/  USHF.L.U32 UR27, UR27, 0x8, URZ ;  /* 0x000000081b1b7899 */ /* 0x000fe400080006ff */
[----:B------:R-:W-:Y:S02]  /*2d50*/  UIADD3 UR24, UPT, UPT, UR25, 0x4c00, URZ ;  /* 0x00004c0019187890 */ /* 0x000fe4000fffe0ff */
[----:B------:R-:W-:Y:S01]  /*2d60*/  UIADD3.X UR5, UPT, UPT, URZ, UR41, URZ, UP0, !UPT ;  /* 0x00000029ff057290 */ /* 0x000fe200087fe4ff */
[----:B------:R-:W-:Y:S01]  /*2d70*/  UMOV UR26, URZ ;  /* 0x000000ff001a7c82 */ /* 0x000fe20008000000 */
[----:B------:R-:W-:Y:S01]  /*2d80*/  UMOV UR28, UR36 ;  /* 0x00000024001c7c82 */ /* 0x000fe20008000000 */
[----:B------:R-:W-:-:S03]  /*2d90*/  UMOV UR29, UR37 ;  /* 0x00000025001d7c82 */ /* 0x000fc60008000000 */
[----:B-1----:R-:W-:-:S04]  /*2da0*/  @P0 MOV R0, 0x2000 ;  /* 0x0000200000000802 */ /* 0x002fc80000000f00 */
[----:B------:R1:W-:Y:S01]  /*2db0*/  @P0 SYNCS.ARRIVE.TRANS64 RZ, [UR25], R0 ;  /* 0x00000000ffff09a7 */ /* 0x0003e20008000019 */
[----:B------:R1:W-:Y:S01]  /*2dc0*/  UTMALDG.4D [UR24], [UR4], desc[URZ] ;  /* 0x0000ff18040075b4 */ /* 0x0003e20008019000 */
[----:B------:R-:W2:Y:S02]  /*2dd0*/  SYNCS.PHASECHK.TRANS64.TRYWAIT P0, [UR25+0x18], R2 ;  /* 0x00001802ff0075a7 */ /* 0x000ea40008001119 */
[----:B-12---:R-:W-:Y:S05]  /*2de0*/  @!P0 BRA `(.L_x_36) ;  /* 0x0000008000d88947 */ /* 0x006fea0003800000 */
.L_x_104:
[----:B------:R-:W-:Y:S01]  /*2df0*/  UIADD3 UR6, UPT, UPT, UR6, 0x1, URZ ;  /* 0x0000000106067890 */ /* 0x000fe2000fffe0ff */
[----:B------:R-:W-:-:S03]  /*2e00*/  ELECT P0, URZ, PT ;  /* 0x0000000000ff782f */ /* 0x000fc60003800000 */
[----:B------:R-:W-:Y:S02]  /*2e10*/  UISETP.NE.AND UP1, UPT, UR6, 0x18, UPT ;  /* 0x000000180600788c */ /* 0x000fe4000bf25270 */
[----:B------:R-:W-:Y:S02]  /*2e20*/  UIADD3 UR14, UP0, UPT, UR40, 0x80, URZ ;  /* 0x00000080280e7890 */ /* 0x000fe4000ff1e0ff */
[----:B------:R-:W-:Y:S02]  /*2e30*/  USEL UR5, UR6, URZ, UP1 ;  /* 0x000000ff06057287 */ /* 0x000fe40008800000 */
[----:B------:R-:W-:Y:S02]  /*2e40*/  USEL UR6, URZ, 0x1, UP1 ;  /* 0x00000001ff067887 */ /* 0x000fe40008800000 */
[----:B------:R-:W-:Y:S02]  /*2e50*/  UIADD3 UR8, UPT, UPT, UR25, 0x6c00, URZ ;  /* 0x00006c0019087890 */ /* 0x000fe4000fffe0ff */
[----:B------:R-:W-:Y:S01]  /*2e60*/  UIADD3 UR9, UPT, UPT, UR25, 0x8, URZ ;  /* 0x0000000819097890 */ /* 0x000fe2000fffe0ff */
[----:B-1----:R-:W-:Y:S01]  /*2e70*/  @P0 IMAD.MOV.U32 R0, RZ, RZ, 0x2000 ;  /* 0x00002000ff000424 */ /* 0x002fe200078e00ff */
[----:B------:R-:W-:Y:S01]  /*2e80*/  UIADD3.X UR15, UPT, UPT, URZ, UR41, URZ, UP0, !UPT ;  /* 0x00000029ff0f7290 */ /* 0x000fe200087fe4ff */
[----:B------:R-:W-:Y:S01]  /*2e90*/  LOP3.LUT R3, R3, UR6, RZ, 0x3c, !PT ;  /* 0x0000000603037c12 */ /* 0x000fe2000f8e3cff */
[----:B------:R-:W-:Y:S01]  /*2ea0*/  UIADD3 UR11, UPT, UPT, UR27, 0x80, URZ ;  /* 0x000000801b0b7890 */ /* 0x000fe2000fffe0ff */
[----:B------:R1:W-:Y:S01]  /*2eb0*/  @P0 SYNCS.ARRIVE.TRANS64 RZ, [UR25+0x8], R0 ;  /* 0x00000800ffff09a7 */ /* 0x0003e20008000019 */
[----:B------:R-:W-:-:S02]  /*2ec0*/  ULEA UR4, UR5, UR25, 0x3 ;  /* 0x0000001905047291 */ /* 0x000fc4000f8e18ff */
[----:B------:R-:W-:Y:S01]  /*2ed0*/  IMAD.U32 R6, R3, -0x80000000, RZ ;  /* 0x8000000003067824 */ /* 0x000fe200078e00ff */
[----:B------:R-:W-:Y:S01]  /*2ee0*/  UMOV UR10, URZ ;  /* 0x000000ff000a7c82 */ /* 0x000fe20008000000 */
[----:B------:R-:W-:Y:S01]  /*2ef0*/  UMOV UR12, UR36 ;  /* 0x00000024000c7c82 */ /* 0x000fe20008000000 */
[----:B------:R-:W-:Y:S02]  /*2f00*/  UMOV UR13, UR37 ;  /* 0x00000025000d7c82 */ /* 0x000fe40008000000 */
[----:B------:R1:W-:Y:S02]  /*2f10*/  UTMALDG.4D [UR8], [UR14], desc[URZ] ;  /* 0x0000ff080e0075b4 */ /* 0x0003e40008019000 */
[----:B------:R-:W2:Y:S02]  /*2f20*/  SYNCS.PHASECHK.TRANS64.TRYWAIT P0, [UR4+0xe0], R6 ;  /* 0x0000e006ff0075a7 */ /* 0x000ea40008001104 */
[----:B-12---:R-:W-:Y:S05]  /*2f30*/  @!P0 BRA `(.L_x_37) ;  /* 0x0000008000a48947 */ /* 0x006fea0003800000 */
.L_x_106:
[----:B------:R-:W-:Y:S02]  /*2f40*/  ELECT P0, URZ, PT ;  /* 0x0000000000ff782f */ /* 0x000fe40003800000 */
[----:B------:R-:W-:Y:S01]  /*2f50*/  LOP3.LUT R5, R5, 0x1, RZ, 0x3c, !PT ;  /* 0x0000000105057812 */ /* 0x000fe200078e3cff */
[----:B------:R-:W-:Y:S02]  /*2f60*/  ULEA UR8, UR5, UR25, 0xd ;  /* 0x0000001905087291 */ /* 0x000fe4000f8e68ff */
[----:B------:R-:W-:Y:S02]  /*2f70*/  UIADD3 UR6, UP0, UPT, UR40, 0x180, URZ ;  /* 0x0000018028067890 */ /* 0x000fe4000ff1e0ff */
[----:B------:R-:W-:Y:S02]  /*2f80*/  UIADD3 UR8, UPT, UPT, UR8, 0x8c00, URZ ;  /* 0x00008c0008087890 */ /* 0x000fe4000fffe0ff */
[----:B------:R-:W-:Y:S02]  /*2f90*/  UIADD3 UR9, UPT, UPT, UR4, 0x20, URZ ;  /* 0x0000002004097890 */ /* 0x000fe4000fffe0ff */
[----:B------:R-:W-:Y:S01]  /*2fa0*/  UIADD3.X UR7, UPT, UPT, URZ, UR41, URZ, UP0, !UPT ;  /* 0x00000029ff077290 */ /* 0x000fe200087fe4ff */
[----:B------:R-:W-:Y:S01]  /*2fb0*/  UMOV UR10, URZ ;  /* 0x000000ff000a7c82 */ /* 0x000fe20008000000 */
[----:B-1----:R-:W-:Y:S01]  /*2fc0*/  @P0 IMAD.MOV.U32 R0, RZ, RZ, 0x2000 ;  /* 0x00002000ff000424 */ /* 0x002fe200078e00ff */
[----:B------:R-:W-:Y:S01]  /*2fd0*/  UMOV UR11, UR35 ;  /* 0x00000023000b7c82 */ /* 0x000fe20008000000 */
[----:B------:R-:W-:Y:S01]  /*2fe0*/  UMOV UR12, UR36 ;  /* 0x00000024000c7c82 */ /* 0x000fe20008000000 */
[----:B------:R-:W-:Y:S01]  /*2ff0*/  UMOV UR13, UR37 ;  /* 0x00000025000d7c82 */ /* 0x000fe20008000000 */
[----:B------:R1:W-:Y:S03]  /*3000*/  @P0 SYNCS.ARRIVE.TRANS64 RZ, [UR4+0x20], R0 ;  /* 0x00002000ffff09a7 */ /* 0x0003e60008000004 */
[----:B------:R2:W-:Y:S02]  /*3010*/  UTMALDG.4D [UR8], [UR6], desc[URZ] ;  /* 0x0000ff08060075b4 */ /* 0x0005e40008019000 */
[----:B--2---:R-:W-:-:S04]  /*3020*/  UIADD3 UR6, UPT, UPT, UR5, 0x1, URZ ;  /* 0x0000000105067890 */ /* 0x004fc8000fffe0ff */
[----:B------:R-:W-:-:S04]  /*3030*/  UISETP.NE.AND UP0, UPT, UR6, 0x18, UPT ;  /* 0x000000180600788c */ /* 0x000fc8000bf05270 */
[----:B------:R-:W-:Y:S02]  /*3040*/  USEL UR6, UR6, URZ, UP0 ;  /* 0x000000ff06067287 */ /* 0x000fe40008000000 */
[----:B------:R-:W-:Y:S02]  /*3050*/  USEL UR4, URZ, 0x1, UP0 ;  /* 0x00000001ff047887 */ /* 0x000fe40008000000 */
[----:B------:R-:W-:-:S04]  /*3060*/  UISETP.GE.AND UP0, UPT, UR39, 0x2, UPT ;  /* 0x000000022700788c */ /* 0x000fc8000bf06270 */
[----:B------:R-:W-:-:S05]  /*3070*/  LOP3.LUT R3, R3, UR4, RZ, 0x3c, !PT ;  /* 0x0000000403037c12 */ /* 0x000fca000f8e3cff */
[----:B-1----:R-:W-:Y:S05]  /*3080*/  BRA.U !UP0, `(.L_x_38) ;  /* 0x0000000108c47547 */ /* 0x002fea000b800000 */
[----:B------:R-:W-:Y:S01]  /*3090*/  HFMA2 R2, -RZ, RZ, 0, 0.0078125 ;  /* 0x00002000ff027431 */ /* 0x000fe200000001ff */
[----:B------:R-:W-:Y:S02]  /*30a0*/  UIADD3 UR22, UP1, UPT, UR40, 0x100, URZ ;  /* 0x0000010028167890 */ /* 0x000fe4000ff3e0ff */
[----:B------:R-:W-:Y:S02]  /*30b0*/  UIADD3 UR14, UP0, UPT, UR40, 0x180, URZ ;  /* 0x00000180280e7890 */ /* 0x000fe4000ff1e0ff */
[----:B------:R-:W-:Y:S02]  /*30c0*/  UIADD3.X UR23, UPT, UPT, URZ, UR41, URZ, UP1, !UPT ;  /* 0x00000029ff177290 */ /* 0x000fe40008ffe4ff */
[----:B------:R-:W-:Y:S01]  /*30d0*/  UIADD3.X UR15, UPT, UPT, URZ, UR41, URZ, UP0, !UPT ;  /* 0x00000029ff0f7290 */ /* 0x000fe200087fe4ff */
[----:B------:R-:W-:Y:S01]  /*30e0*/  UMOV UR7, URZ ;  /* 0x000000ff00077c82 */ /* 0x000fe20008000000 */
[----:B------:R-:W-:Y:S01]  /*30f0*/  UMOV UR18, URZ ;  /* 0x000000ff00127c82 */ /* 0x000fe20008000000 */
[----:B------:R-:W-:-:S09]  /*3100*/  UMOV UR10, URZ ;  /* 0x000000ff000a7c82 */ /* 0x000fd20008000000 */
.L_x_41:
[----:B------:R-:W-:Y:S01]  /*3110*/  ULEA UR5, UR6, UR25, 0x3 ;  /* 0x0000001906057291 */ /* 0x000fe2000f8e18ff */
[----:B------:R-:W-:Y:S01]  /*3120*/  SHF.L.U32 R6, R3, 0x1f, RZ ;  /* 0x0000001f03067819 */ /* 0x000fe200000006ff */
[----:B------:R-:W-:Y:S02]  /*3130*/  UIADD3 UR19, UPT, UPT, UR31, -UR7, URZ ;  /* 0x800000071f137290 */ /* 0x000fe4000fffe0ff */
[----:B------:R-:W-:-:S05]  /*3140*/  UIADD3 UR4, UPT, UPT, UR6, 0x1, URZ ;  /* 0x0000000106047890 */ /* 0x000fca000fffe0ff */
[----:B-1----:R-:W1:Y:S02]  /*3150*/  SYNCS.PHASECHK.TRANS64.TRYWAIT P0, [UR5+0xe0], R6 ;  /* 0x0000e006ff0075a7 */ /* 0x002e640008001105 */
[----:B-12---:R-:W-:Y:S05]  /*3160*/  @!P0 BRA `(.L_x_39) ;  /* 0x0000008000348947 */ /* 0x006fea0003800000 */
.L_x_108:
[----:B------:R-:W-:Y:S01]  /*3170*/  ELECT P0, URZ, PT ;  /* 0x0000000000ff782f */ /* 0x000fe20003800000 */
[----:B------:R-:W-:Y:S02]  /*3180*/  UISETP.NE.AND UP0, UPT, UR4, 0x18, UPT ;  /* 0x000000180400788c */ /* 0x000fe4000bf05270 */
[----:B------:R-:W-:Y:S02]  /*3190*/  ULEA UR16, UR6, UR25, 0xd ;  /* 0x0000001906107291 */ /* 0x000fe4000f8e68ff */
[----:B------:R-:W-:Y:S02]  /*31a0*/  USEL UR8, URZ, 0x1, UP0 ;  /* 0x00000001ff087887 */ /* 0x000fe40008000000 */
[----:B------:R-:W-:Y:S02]  /*31b0*/  USEL UR6, UR4, URZ, UP0 ;  /* 0x000000ff04067287 */ /* 0x000fe40008000000 */
[----:B------:R-:W-:Y:S02]  /*31c0*/  USHF.L.U32 UR19, UR19, 0x7, URZ ;  /* 0x0000000713137899 */ /* 0x000fe400080006ff */
[----:B------:R-:W-:Y:S01]  /*31d0*/  UIADD3 UR16, UPT, UPT, UR16, 0x8c00, URZ ;  /* 0x00008c0010107890 */ /* 0x000fe2000fffe0ff */
[----:B------:R-:W-:Y:S01]  /*31e0*/  LOP3.LUT R3, R3, UR8, RZ, 0x3c, !PT ;  /* 0x0000000803037c12 */ /* 0x000fe2000f8e3cff */
[----:B------:R-:W-:Y:S01]  /*31f0*/  UIADD3 UR17, UPT, UPT, UR5, 0x20, URZ ;  /* 0x0000002005117890 */ /* 0x000fe2000fffe0ff */
[----:B-1----:R-:W-:Y:S01]  /*3200*/  @P0 IMAD.MOV.U32 R0, RZ, RZ, 0x2000 ;  /* 0x00002000ff000424 */ /* 0x002fe200078e00ff */
[----:B------:R-:W-:-:S02]  /*3210*/  ULEA UR4, UR6, UR25, 0x3 ;  /* 0x0000001906047291 */ /* 0x000fc4000f8e18ff */
[----:B------:R-:W-:Y:S01]  /*3220*/  IMAD.U32 R4, R3, -0x80000000, RZ ;  /* 0x8000000003047824 */ /* 0x000fe200078e00ff */
[----:B------:R-:W-:Y:S01]  /*3230*/  UMOV UR20, UR36 ;  /* 0x0000002400147c82 */ /* 0x000fe20008000000 */
[----:B------:R-:W-:Y:S01]  /*3240*/  UMOV UR21, UR37 ;  /* 0x0000002500157c82 */ /* 0x000fe20008000000 */
[----:B------:R1:W-:Y:S02]  /*3250*/  @P0 SYNCS.ARRIVE.TRANS64 RZ, [UR5+0x20], R0 ;  /* 0x00002000ffff09a7 */ /* 0x0003e40008000005 */
[----:B------:R1:W-:Y:S02]  /*3260*/  UTMALDG.4D [UR16], [UR22], desc[URZ] ;  /* 0x0000ff10160075b4 */ /* 0x0003e40008019000 */
[----:B------:R-:W2:Y:S02]  /*3270*/  SYNCS.PHASECHK.TRANS64.TRYWAIT P0, [UR4+0xe0], R4 ;  /* 0x0000e004ff0075a7 */ /* 0x000ea40008001104 */
[----:B-12---:R-:W-:Y:S05]  /*3280*/  @!P0 BRA `(.L_x_40) ;  /* 0x0000008000088947 */ /* 0x006fea0003800000 */
.L_x_110:
[----:B------:R-:W-:Y:S01]  /*3290*/  ELECT P0, URZ, PT ;  /* 0x0000000000ff782f */ /* 0x000fe20003800000 */
[----:B------:R-:W-:Y:S02]  /*32a0*/  ULEA UR8, UR6, UR25, 0xd ;  /* 0x0000001906087291 */ /* 0x000fe4000f8e68ff */
[----:B------:R-:W-:Y:S02]  /*32b0*/  UIADD3 UR9, UPT, UPT, UR4, 0x20, URZ ;  /* 0x0000002004097890 */ /* 0x000fe4000fffe0ff */
[----:B------:R-:W-:Y:S01]  /*32c0*/  UIADD3 UR8, UPT, UPT, UR8, 0x8c00, URZ ;  /* 0x00008c0008087890 */ /* 0x000fe2000fffe0ff */
[----:B------:R-:W-:Y:S01]  /*32d0*/  UMOV UR11, UR19 ;  /* 0x00000013000b7c82 */ /* 0x000fe20008000000 */
[----:B------:R-:W-:Y:S01]  /*32e0*/  UMOV UR12, UR36 ;  /* 0x00000024000c7c82 */ /* 0x000fe20008000000 */
[----:B------:R-:W-:Y:S01]  /*32f0*/  UMOV UR13, UR37 ;  /* 0x00000025000d7c82 */ /* 0x000fe20008000000 */
[----:B------:R-:W-:-:S04]  /*3300*/  UIADD3 UR7, UPT, UPT, UR7, 0x1, URZ ;  /* 0x0000000107077890 */ /* 0x000fc8000fffe0ff */
[----:B------:R2:W-:Y:S01]  /*3310*/  @P0 SYNCS.ARRIVE.TRANS64 RZ, [UR4+0x20], R2 ;  /* 0x00002002ffff09a7 */ /* 0x0005e20008000004 */
[----:B------:R-:W-:Y:S01]  /*3320*/  UIADD3 UR4, UPT, UPT, UR6, 0x1, URZ ;  /* 0x0000000106047890 */ /* 0x000fe2000fffe0ff */
[----:B------:R2:W-:Y:S03]  /*3330*/  UTMALDG.4D [UR8], [UR14], desc[URZ] ;  /* 0x0000ff080e0075b4 */ /* 0x0005e60008019000 */
[----:B------:R-:W-:-:S04]  /*3340*/  UISETP.NE.AND UP0, UPT, UR4, 0x18, UPT ;  /* 0x000000180400788c */ /* 0x000fc8000bf05270 */
[----:B------:R-:W-:Y:S02]  /*3350*/  USEL UR6, UR4, URZ, UP0 ;  /* 0x000000ff04067287 */ /* 0x000fe40008000000 */
[----:B------:R-:W-:Y:S02]  /*3360*/  USEL UR4, URZ, 0x1, UP0 ;  /* 0x00000001ff047887 */ /* 0x000fe40008000000 */
[----:B------:R-:W-:-:S04]  /*3370*/  UISETP.NE.AND UP0, UPT, UR7, UR30, UPT ;  /* 0x0000001e0700728c */ /* 0x000fc8000bf05270 */
[----:B------:R-:W-:-:S05]  /*3380*/  LOP3.LUT R3, R3, UR4, RZ, 0x3c, !PT ;  /* 0x0000000403037c12 */ /* 0x000fca000f8e3cff */
[----:B------:R-:W-:Y:S05]  /*3390*/  BRA.U UP0, `(.L_x_41) ;  /* 0xfffffffd005c7547 */ /* 0x000fea000b83ffff */
.L_x_38:
[----:B------:R-:W3:Y:S01]  /*33a0*/  LDCU UR4, c[0x0][0x610] ;  /* 0x0000c200ff0477ac */ /* 0x000ee20008000800 */
[----:B------:R-:W5:Y:S01]  /*33b0*/  LDCU.U8 UR7, c[0x0][0x614] ;  /* 0x0000c280ff0777ac */ /* 0x000f620008000000 */
[----:B----4-:R-:W-:Y:S01]  /*33c0*/  UIADD3 UR38, UPT, UPT, UR42, UR38, URZ ;  /* 0x000000262a267290 */ /* 0x010fe2000fffe0ff */
[----:B--2---:R-:W2:Y:S01]  /*33d0*/  LDCU.64 UR8, c[0x0][0x618] ;  /* 0x0000c300ff0877ac */ /* 0x004ea20008000a00 */
[----:B------:R-:W4:Y:S02]  /*33e0*/  LDCU UR27, c[0x0][0x60c] ;  /* 0x0000c180ff1b77ac */ /* 0x000f240008000800 */
[----:B---3--:R-:W-:-:S07]  /*33f0*/  UIMAD.WIDE.U32 UR4, UR38, UR4, URZ ;  /* 0x00000004260472a5 */ /* 0x008fce000f8e00ff */
[----:B------:R-:W-:Y:S02]  /*3400*/  UMOV UR4, UR5 ;  /* 0x0000000500047c82 */ /* 0x000fe40008000000 */
[----:B------:R-:W-:-:S04]  /*3410*/  UIADD3 UR36, UPT, UPT, UR38, -UR4, URZ ;  /* 0x8000000426247290 */ /* 0x000fc8000fffe0ff */
[----:B-----5:R-:W-:Y:S01]  /*3420*/  USHF.R.U32.HI UR36, URZ, UR7, UR36 ;  /* 0x00000007ff247299 */ /* 0x020fe20008011624 */
[----:B------:R-:W3:Y:S03]  /*3430*/  LDCU UR7, c[0x0][0x624] ;  /* 0x0000c480ff0777ac */ /* 0x000ee60008000800 */
[----:B------:R-:W-:-:S04]  /*3440*/  UIADD3 UR36, UPT, UPT, UR4, UR36, URZ ;  /* 0x0000002404247290 */ /* 0x000fc8000fffe0ff */
[----:B------:R-:W-:-:S04]  /*3450*/  USHF.R.U32.HI UR36, URZ, UR44, UR36 ;  /* 0x0000002cff247299 */ /* 0x000fc80008011624 */
[----:B--2---:R-:W-:Y:S02]  /*3460*/  UIMAD.WIDE.U32 UR4, UR36, UR9, URZ ;  /* 0x00000009240472a5 */ /* 0x004fe4000f8e00ff */
[----:B---3--:R-:W-:-:S05]  /*3470*/  UISETP.GE.AND UP0, UPT, UR38, UR7, UPT ;  /* 0x000000072600728c */ /* 0x008fca000bf06270 */
[----:B------:R-:W-:Y:S02]  /*3480*/  UMOV UR4, UR5 ;  /* 0x0000000500047c82 */ /* 0x000fe40008000000 */
[----:B------:R-:W-:-:S04]  /*3490*/  UIADD3 UR5, UPT, UPT, UR36, -UR4, URZ ;  /* 0x8000000424057290 */ /* 0x000fc8000fffe0ff */
[----:B------:R-:W-:-:S04]  /*34a0*/  USHF.R.U32.HI UR5, URZ, UR69, UR5 ;  /* 0x00000045ff057299 */ /* 0x000fc80008011605 */
[----:B------:R-:W-:Y:S02]  /*34b0*/  UIADD3 UR4, UPT, UPT, UR4, UR5, URZ ;  /* 0x0000000504047290 */ /* 0x000fe4000fffe0ff */
[----:B------:R-:W-:Y:S02]  /*34c0*/  UIADD3 UR5, UPT, UPT, -UR36, URZ, URZ ;  /* 0x000000ff24057290 */ /* 0x000fe4000fffe1ff */
[----:B------:R-:W-:Y:S02]  /*34d0*/  USHF.R.U32.HI UR37, URZ, UR43, UR4 ;  /* 0x0000002bff257299 */ /* 0x000fe40008011604 */
[----:B----4-:R-:W-:Y:S02]  /*34e0*/  UIMAD UR27, UR27, UR5, UR38 ;  /* 0x000000051b1b72a4 */ /* 0x010fe4000f8e0226 */
[----:B------:R-:W-:-:S04]  /*34f0*/  UIADD3 UR4, UPT, UPT, -UR37, URZ, URZ ;  /* 0x000000ff25047290 */ /* 0x000fc8000fffe1ff */
[----:B------:R-:W-:Y:S01]  /*3500*/  UIMAD UR36, UR8, UR4, UR36 ;  /* 0x00000004082472a4 */ /* 0x000fe2000f8e0224 */
[----:B------:R-:W-:Y:S11]  /*3510*/  BRA.U !UP0, `(.L_x_42) ;  /* 0xfffffff508bc7547 */ /* 0x000ff6000b83ffff */
.L_x_33:
[----:B------:R-:W-:Y:S02]  /*3520*/  UIADD3 UR4, UPT, UPT, UR6, 0x2, URZ ;  /* 0x0000000206047890 */ /* 0x000fe4000fffe0ff */
[----:B------:R-:W-:-:S04]  /*3530*/  UISETP.NE.AND UP0, UPT, UR6, 0x17, UPT ;  /* 0x000000170600788c */ /* 0x000fc8000bf05270 */
[----:B------:R-:W-:-:S04]  /*3540*/  USEL UR4, UR4, 0x1, UP0 ;  /* 0x0000000104047887 */ /* 0x000fc80008000000 */
[----:B------:R-:W-:Y:S02]  /*3550*/  UIADD3 UR5, UPT, UPT, UR4, 0x1, URZ ;  /* 0x0000000104057890 */ /* 0x000fe4000fffe0ff */
[----:B------:R-:W-:-:S04]  /*3560*/  UISETP.NE.AND UP1, UPT, UR4, 0x18, UPT ;  /* 0x000000180400788c */ /* 0x000fc8000bf25270 */
[----:B------:R-:W-:Y:S02]  /*3570*/  USEL UR15, UR5, 0x1, UP1 ;  /* 0x00000001050f7887 */ /* 0x000fe40008800000 */
[----:B------:R-:W-:Y:S02]  /*3580*/  UISETP.EQ.XOR UP1, UPT, UR6, 0x17, !UP1 ;  /* 0x000000170600788c */ /* 0x000fe4000cf22a70 */
[----:B------:R-:W-:Y:S02]  /*3590*/  UIADD3 UR4, UPT, UPT, UR15, 0x1, URZ ;  /* 0x000000010f047890 */ /* 0x000fe4000fffe0ff */
[----:B------:R-:W-:Y:S02]  /*35a0*/  UISETP.NE.AND UP0, UPT, UR15, 0x18, UPT ;  /* 0x000000180f00788c */ /* 0x000fe4000bf05270 */
[----:B------:R-:W-:Y:S02]  /*35b0*/  UISETP.EQ.XOR UP1, UPT, UR15, 0x18, UP1 ;  /* 0x000000180f00788c */ /* 0x000fe40008f22a70 */
[----:B------:R-:W-:-:S04]  /*35c0*/  USEL UR14, UR4, 0x1, UP0 ;  /* 0x00000001040e7887 */ /* 0x000fc80008000000 */
        /* <DEDUP_REMOVED lines=59> */
[----:B------:R-:W-:Y:S01]  /*3980*/  USEL UR6, UR4, 0x1, UP0 ;  /* 0x0000000104067887 */ /* 0x000fe20008000000 */
[----:B------:R-:W2:Y:S03]  /*3990*/  S2UR UR7, SR_CgaCtaId ;  /* 0x00000000000779c3 */ /* 0x000ea60000008800 */
[----:B------:R-:W-:-:S02]  /*39a0*/  UIADD3 UR4, UPT, UPT, UR6, 0x1, URZ ;  /* 0x0000000106047890 */ /* 0x000fc4000fffe0ff */
        /* <DEDUP_REMOVED lines=15> */
[----:B------:R-:W-:-:S03]  /*3aa0*/  UMOV UR5, 0x400 ;  /* 0x0000040000057882 */ /* 0x000fc60000000000 */
[----:B------:R-:W-:Y:S02]  /*3ab0*/  UISETP.EQ.XOR UP1, UPT, UR4, 0x18, UP1 ;  /* 0x000000180400788c */ /* 0x000fe40008f22a70 */
[----:B------:R-:W-:Y:S02]  /*3ac0*/  UISETP.NE.AND UP0, UPT, UR4, 0x18, UPT ;  /* 0x000000180400788c */ /* 0x000fe4000bf05270 */
[----:B------:R-:W-:Y:S02]  /*3ad0*/  USEL UR6, URZ, 0x1, !UP1 ;  /* 0x00000001ff067887 */ /* 0x000fe4000c800000 */
[----:B--2---:R-:W-:Y:S02]  /*3ae0*/  ULEA UR5, UR7, UR5, 0x18 ;  /* 0x0000000507057291 */ /* 0x004fe4000f8ec0ff */
[----:B------:R-:W-:Y:S02]  /*3af0*/  USEL UR4, UR4, URZ, UP0 ;  /* 0x000000ff04047287 */ /* 0x000fe40008000000 */
[----:B------:R-:W-:-:S02]  /*3b00*/  LOP3.LUT R3, R3, UR6, RZ, 0x3c, !PT ;  /* 0x0000000603037c12 */ /* 0x000fc4000f8e3cff */
[----:B------:R-:W-:Y:S02]  /*3b10*/  ULEA UR4, UR4, UR5, 0x3 ;  /* 0x0000000504047291 */ /* 0x000fe4000f8e18ff */
[----:B------:R-:W-:-:S07]  /*3b20*/  SHF.L.U32 R2, R3, 0x1f, RZ ;  /* 0x0000001f03027819 */ /* 0x000fce00000006ff */
[----:B------:R-:W2:Y:S02]  /*3b30*/  SYNCS.PHASECHK.TRANS64.TRYWAIT P0, [UR4+0xe0], R2 ;  /* 0x0000e002ff0075a7 */ /* 0x000ea40008001104 */
[----:B--2---:R-:W-:Y:S05]  /*3b40*/  @!P0 BRA `(.L_x_43) ;  /* 0x0000007400f88947 */ /* 0x004fea0003800000 */
.L_x_112:
[----:B------:R-:W-:Y:S02]  /*3b50*/  ELECT P0, URZ, PT ;  /* 0x0000000000ff782f */ /* 0x000fe40003800000 */
[----:B------:R-:W-:-:S11]  /*3b60*/  SHF.L.U32 R2, R5, 0x1f, RZ ;  /* 0x0000001f05027819 */ /* 0x000fd600000006ff */
[----:B-1----:R-:W-:-:S04]  /*3b70*/  @P0 IMAD.MOV.U32 R0, RZ, RZ, 0x2000 ;  /* 0x00002000ff000424 */ /* 0x002fc800078e00ff */
[----:B------:R1:W-:Y:S01]  /*3b80*/  @P0 SYNCS.ARRIVE.TRANS64 RZ, [UR4+0x20], R0 ;  /* 0x00002000ffff09a7 */ /* 0x0003e20008000004 */
[----:B------:R-:W2:Y:S02]  /*3b90*/  SYNCS.PHASECHK.TRANS64.TRYWAIT P0, [UR5+0x18], R2 ;  /* 0x00001802ff0075a7 */ /* 0x000ea40008001105 */
[----:B-12---:R-:W-:Y:S05]  /*3ba0*/  @!P0 BRA `(.L_x_44) ;  /* 0x0000007400fc8947 */ /* 0x006fea0003800000 */
.L_x_114:
[----:B------:R-:W-:-:S13]  /*3bb0*/  ELECT P0, URZ, PT ;  /* 0x0000000000ff782f */ /* 0x000fda0003800000 */
[----:B-1----:R-:W-:-:S04]  /*3bc0*/  @P0 MOV R0, 0x2000 ;  /* 0x0000200000000802 */ /* 0x002fc80000000f00 */
[----:B------:R1:W-:Y:S03]  /*3bd0*/  @P0 SYNCS.ARRIVE.TRANS64 RZ, [UR5+0x8], R0 ;  /* 0x00000800ffff09a7 */ /* 0x0003e60008000005 */
.L_x_2:
[----:B------:R-:W-:-:S09]  /*3be0*/  UISETP.GT.AND UP0, UPT, UR68, 0x7, UPT ;  /* 0x000000074400788c */ /* 0x000fd2000bf04270 */
[----:B------:R-:W-:Y:S05]  /*3bf0*/  BRA.U UP0, `(.L_x_32) ;  /* 0x0000004d00d47547 */ /* 0x000fea000b800000 */
.L_x_45:
[----:B------:R-:W-:-:S08]  /*3c00*/  NOP ;  /* 0x0000000000007918 */ /* 0x000fd00000000000 */
[----:B------:R-:W5:Y:S02]  /*3c10*/  USETMAXREG.TRY_ALLOC.CTAPOOL UP0, 0xa8 ;  /* 0x000000a8000079c8 */ /* 0x000f640008000600 */
[----:B-----5:R-:W-:Y:S05]  /*3c20*/  BRA.U !UP0, `(.L_x_45) ;  /* 0xfffffffd08f47547 */ /* 0x020fea000b83ffff */
[----:B------:R-:W5:Y:S01]  /*3c30*/  LDCU UR6, c[0x0][0x38c] ;  /* 0x00007180ff0677ac */ /* 0x000f620008000800 */
[----:B------:R-:W1:Y:S01]  /*3c40*/  LDCU UR7, c[0x0][0x624] ;  /* 0x0000c480ff0777ac */ /* 0x000e620008000800 */
[----:B------:R-:W-:Y:S01]  /*3c50*/  UMOV UR9, 0x1 ;  /* 0x0000000100097882 */ /* 0x000fe20000000000 */
[----:B-----5:R-:W-:Y:S02]  /*3c60*/  UIADD3 UR4, UPT, UPT, -UR6, URZ, URZ ;  /* 0x000000ff06047290 */ /* 0x020fe4000fffe1ff */
[----:B---3--:R-:W-:Y:S02]  /*3c70*/  UIADD3 UR5, UPT, UPT, UR6, -0x1, URZ ;  /* 0xffffffff06057890 */ /* 0x008fe4000fffe0ff */
[----:B------:R-:W-:Y:S02]  /*3c80*/  USHF.R.S32.HI UR4, URZ, 0x1f, UR4 ;  /* 0x0000001fff047899 */ /* 0x000fe40008011404 */
[----:B------:R-:W-:Y:S02]  /*3c90*/  UISETP.GT.AND UP0, UPT, UR6, URZ, UPT ;  /* 0x000000ff0600728c */ /* 0x000fe4000bf04270 */
[----:B------:R-:W-:-:S02]  /*3ca0*/  USHF.R.S32.HI UR14, URZ, 0x1f, UR5 ;  /* 0x0000001fff0e7899 */ /* 0x000fc40008011405 */
[----:B------:R-:W-:Y:S02]  /*3cb0*/  ULEA.HI UR4, UR4, -UR6, URZ, 0x7 ;  /* 0x8000000604047291 */ /* 0x000fe4000f8f38ff */
[----:B------:R-:W-:Y:S02]  /*3cc0*/  ULEA.HI UR14, UR14, UR5, URZ, 0x7 ;  /* 0x000000050e0e7291 */ /* 0x000fe4000f8f38ff */
[----:B------:R-:W-:Y:S02]  /*3cd0*/  USHF.R.S32.HI UR4, URZ, 0x7, UR4 ;  /* 0x00000007ff047899 */ /* 0x000fe40008011404 */
[----:B------:R-:W-:Y:S02]  /*3ce0*/  USHF.R.S32.HI UR14, URZ, 0x7, UR14 ;  /* 0x00000007ff0e7899 */ /* 0x000fe4000801140e */
[----:B------:R-:W-:Y:S02]  /*3cf0*/  @!UP0 ULOP3.LUT UR14, URZ, UR4, URZ, 0x33, !UPT ;  /* 0x00000004ff0e8292 */ /* 0x000fe4000f8e33ff */
[----:B-1----:R-:W-:Y:S01]  /*3d00*/  UISETP.GE.AND UP0, UPT, UR60, UR7, UPT ;  /* 0x000000073c00728c */ /* 0x002fe2000bf06270 */
[----:B------:R-:W-:Y:S08]  /*3d10*/  BAR.SYNC.DEFER_BLOCKING 0x2, 0x1a0 ;  /* 0x0086800000007b1d */ /* 0x000ff00000010000 */
[----:B------:R-:W-:Y:S05]  /*3d20*/  BRA.U UP0, `(.L_x_46) ;  /* 0x0000004d005c7547 */ /* 0x000fea000b800000 */
[----:B------:R-:W1:Y:S01]  /*3d30*/  S2UR UR12, SR_CgaCtaId ;  /* 0x00000000000c79c3 */ /* 0x000e620000008800 */
[----:B------:R-:W-:Y:S01]  /*3d40*/  UISETP.LT.AND UP0, UPT, URZ, UR14, UPT ;  /* 0x0000000eff00728c */ /* 0x000fe2000bf01270 */
[----:B------:R-:W-:Y:S01]  /*3d50*/  IMAD.MOV.U32 R132, RZ, RZ, -0x1 ;  /* 0xffffffffff847424 */ /* 0x000fe200078e00ff */
[----:B------:R-:W-:Y:S02]  /*3d60*/  USHF.R.S32.HI UR4, URZ, 0x1f, UR68 ;  /* 0x0000001fff047899 */ /* 0x000fe40008011444 */
[----:B------:R-:W-:Y:S02]  /*3d70*/  USEL UR5, URZ, UR14, !UP0 ;  /* 0x0000000eff057287 */ /* 0x000fe4000c000000 */
[----:B------:R-:W-:Y:S01]  /*3d80*/  ULEA.HI UR4, UR4, UR68, URZ, 0x2 ;  /* 0x0000004404047291 */ /* 0x000fe2000f8f10ff */
[----:B------:R-:W3:Y:S01]  /*3d90*/  S2UR UR19, SR_CgaCtaId ;  /* 0x00000000001379c3 */ /* 0x000ee20000008800 */
[----:B------:R-:W-:Y:S02]  /*3da0*/  UIMAD UR5, UR5, -0x80, UR6 ;  /* 0xffffff80050578a4 */ /* 0x000fe4000f8e0206 */
[----:B------:R-:W-:-:S02]  /*3db0*/  UISETP.GT.AND UP3, UPT, UR68, 0x3, UPT ;  /* 0x000000034400788c */ /* 0x000fc4000bf64270 */
[----:B------:R-:W-:Y:S02]  /*3dc0*/  ULOP3.LUT UR4, UR4, 0xfffffffc, URZ, 0xc0, !UPT ;  /* 0xfffffffc04047892 */ /* 0x000fe4000f8ec0ff */
[----:B------:R-:W-:Y:S01]  /*3dd0*/  IMAD R133, RZ, RZ, -UR5 ;  /* 0x80000005ff857e24 */ /* 0x000fe2000f8e02ff */
[----:B------:R-:W-:Y:S01]  /*3de0*/  UMOV UR7, 0x400 ;  /* 0x0000040000077882 */ /* 0x000fe20000000000 */
[----:B------:R-:W-:Y:S02]  /*3df0*/  UIADD3 UR4, UPT, UPT, UR68, -UR4, URZ ;  /* 0x8000000444047290 */ /* 0x000fe4000fffe0ff */
[----:B------:R-:W-:Y:S01]  /*3e00*/  UISETP.GT.AND UP2, UPT, UR68, 0x3, UPT ;  /* 0x000000034400788c */ /* 0x000fe2000bf44270 */
[C---:B------:R-:W-:Y:S01]  /*3e10*/  VIADDMNMX R3, R133.reuse, 0x80, RZ, !PT ;  /* 0x0000008085037846 */ /* 0x040fe200078001ff */
[----:B------:R-:W-:Y:S01]  /*3e20*/  UIADD3 UR13, UPT, UPT, UR4, 0x4, URZ ;  /* 0x00000004040d7890 */ /* 0x000fe2000fffe0ff */
[C---:B------:R-:W-:Y:S01]  /*3e30*/  VIADDMNMX R135, R133.reuse, 0x20, RZ, !PT ;  /* 0x0000002085877846 */ /* 0x040fe200078001ff */
[----:B------:R-:W-:Y:S01]  /*3e40*/  UISETP.GT.AND UP1, UPT, UR68, 0x3, UPT ;  /* 0x000000034400788c */ /* 0x000fe2000bf24270 */
[C---:B------:R-:W-:Y:S01]  /*3e50*/  VIADDMNMX R5, R133.reuse, 0x40, RZ, !PT ;  /* 0x0000004085057846 */ /* 0x040fe200078001ff */
[----:B-1----:R-:W-:Y:S01]  /*3e60*/  ULEA UR12, UR12, UR7, 0x18 ;  /* 0x000000070c0c7291 */ /* 0x002fe2000f8ec0ff */
[----:B------:R-:W-:Y:S01]  /*3e70*/  VIADDMNMX R133, R133, 0x60, RZ, !PT ;  /* 0x0000006085857846 */ /* 0x000fe200078001ff */
[----:B------:R-:W-:Y:S01]  /*3e80*/  @!UP3 UIADD3 UR13, UPT, UPT, UR4, URZ, URZ ;  /* 0x000000ff040db290 */ /* 0x000fe2000fffe0ff */
[--C-:B------:R-:W-:Y:S01]  /*3e90*/  SHF.R.U32.HI R135, RZ, R135, R132.reuse ;  /* 0x00000087ff877219 */ /* 0x100fe20000011684 */
[----:B------:R-:W-:Y:S01]  /*3ea0*/  UMOV UR8, 0x400 ;  /* 0x0000040000087882 */ /* 0x000fe20000000000 */
[--C-:B------:R-:W-:Y:S01]  /*3eb0*/  SHF.R.U32.HI R134, RZ, R5, R132.reuse ;  /* 0x00000005ff867219 */ /* 0x100fe20000011684 */
[----:B------:R-:W-:Y:S01]  /*3ec0*/  USEL UR15, URZ, 0x80, !UP2 ;  /* 0x00000080ff0f7887 */ /* 0x000fe2000d000000 */
[--C-:B------:R-:W-:Y:S01]  /*3ed0*/  SHF.R.U32.HI R133, RZ, R133, R132.reuse ;  /* 0x00000085ff857219 */ /* 0x100fe20000011684 */
[----:B------:R-:W-:Y:S01]  /*3ee0*/  USEL UR20, URZ, 0x80, !UP1 ;  /* 0x00000080ff147887 */ /* 0x000fe2000c800000 */
[----:B------:R-:W-:Y:S01]  /*3ef0*/  SHF.R.U32.HI R132, RZ, R3, R132 ;  /* 0x00000003ff847219 */ /* 0x000fe20000011684 */
[----:B---3--:R-:W-:-:S02]  /*3f00*/  ULEA UR19, UR19, UR8, 0x18 ;  /* 0x0000000813137291 */ /* 0x008fc4000f8ec0ff */
[----:B------:R-:W-:Y:S02]  /*3f10*/  UIADD3 UR18, UPT, UPT, UR12, 0x8, URZ ;  /* 0x000000080c127890 */ /* 0x000fe4000fffe0ff */
[----:B------:R-:W-:Y:S02]  /*3f20*/  UIADD3 UR16, UPT, UPT, UR12, 0x8, URZ ;  /* 0x000000080c107890 */ /* 0x000fe4000fffe0ff */
[----:B------:R-:W-:Y:S01]  /*3f30*/  UIADD3 UR13, UPT, UPT, UR13, 0x3, URZ ;  /* 0x000000030d0d7890 */ /* 0x000fe2000fffe0ff */
[----:B------:R-:W-:Y:S01]  /*3f40*/  UMOV UR9, 0x1 ;  /* 0x0000000100097882 */ /* 0x000fe20000000000 */
[----:B------:R-:W-:Y:S01]  /*3f50*/  UMOV UR10, URZ ;  /* 0x000000ff000a7c82 */ /* 0x000fe20008000000 */
[----:B------:R-:W-:-:S09]  /*3f60*/  UMOV UR17, URZ ;  /* 0x000000ff00117c82 */ /* 0x000fd20008000000 */
.L_x_54:
[----:B------:R-:W-:Y:S01]  /*3f70*/  UMOV UR5, UR18 ;  /* 0x0000001200057c82 */ /* 0x000fe20008000000 */
[----:B------:R-:W-:Y:S02]  /*3f80*/  USHF.L.U32 UR6, UR9, 0x1f, URZ ;  /* 0x0000001f09067899 */ /* 0x000fe400080006ff */
[----:B------:R-:W-:Y:S02]  /*3f90*/  @!UP2 UIADD3 UR5, UPT, UPT, UR12, URZ, URZ ;  /* 0x000000ff0c05a290 */ /* 0x000fe4000fffe0ff */
[----:B------:R-:W-:Y:S02]  /*3fa0*/  USHF.L.U32 UR4, UR10, 0x1f, URZ ;  /* 0x0000001f0a047899 */ /* 0x000fe400080006ff */
[----:B---3--:R-:W-:Y:S01]  /*3fb0*/  MOV R0, UR6 ;  /* 0x0000000600007c02 */ /* 0x008fe20008000f00 */
[----:B------:R-:W-:-:S03]  /*3fc0*/  UIADD3 UR8, UPT, UPT, UR5, 0x210, URZ ;  /* 0x0000021005087890 */ /* 0x000fc6000fffe0ff */
[----:B------:R-:W-:Y:S01]  /*3fd0*/  MOV R3, UR4 ;  /* 0x0000000400037c02 */ /* 0x000fe20008000f00 */
[----:B-1----:R-:W1:Y:S02]  /*3fe0*/  SYNCS.PHASECHK.TRANS64.TRYWAIT P0, [UR5+0x210], R0 ;  /* 0x00021000ff0075a7 */ /* 0x002e640008001105 */
[----:B-1----:R-:W-:Y:S06]  /*3ff0*/  @!P0 BRA `(.L_x_47) ;  /* 0x0000007400048947 */ /* 0x002fec0003800000 */
.L_x_116:
[----:B------:R-:W3:Y:S01]  /*4000*/  SYNCS.PHASECHK.TRANS64.TRYWAIT P0, [UR5+0x1a0], R3 ;  /* 0x0001a003ff0075a7 */ /* 0x000ee20008001105 */
[----:B------:R-:W5:Y:S01]  /*4010*/  S2R R0, SR_TID.X ;  /* 0x0000000000007919 */ /* 0x000f620000002100 */
[----:B------:R-:W-:Y:S02]  /*4020*/  IMAD.U32 R137, RZ, RZ, UR15 ;  /* 0x0000000fff897e24 */ /* 0x000fe4000f8e00ff */
[----:B-----5:R-:W-:-:S05]  /*4030*/  IMAD.U32 R2, R0, 0x10000, RZ ;  /* 0x0001000000027824 */ /* 0x020fca00078e00ff */
[----:B------:R-:W-:-:S04]  /*4040*/  LOP3.LUT R137, R137, 0x600000, R2, 0xf8, !PT ;  /* 0x0060000089897812 */ /* 0x000fc800078ef802 */
[----:B------:R-:W-:Y:S01]  /*4050*/  R2UR UR6, R137 ;  /* 0x00000000890672ca */ /* 0x000fe200000e0000 */
[----:B---3--:R-:W-:-:S14]  /*4060*/  @!P0 BRA `(.L_x_48) ;  /* 0x0000007400048947 */ /* 0x008fdc0003800000 */
.L_x_118:
[----:B------:R-:W3:Y:S01]  /*4070*/  LDTM.x32 R100, tmem[UR6] ;  /* 0x00000006006479ee */ /* 0x000ee200082c0000 */
[----:B------:R-:W-:Y:S01]  /*4080*/  LOP3.LUT R136, R137, 0x20, RZ, 0xfc, !PT ;  /* 0x0000002089887812 */ /* 0x000fe200078efcff */
[----:B------:R-:W-:Y:S01]  /*4090*/  ULOP3.LUT UR10, UR10, 0x1, URZ, 0x3c, !UPT ;  /* 0x000000010a0a7892 */ /* 0x000fe2000f8e3cff */
[----:B------:R-:W-:Y:S01]  /*40a0*/  R2P PR, R135, 0x7e ;  /* 0x0000007e87007804 */ /* 0x000fe20000000000 */
[----:B------:R-:W-:Y:S01]  /*40b0*/  UISETP.GE.AND UP0, UPT, UR14, 0x1, UPT ;  /* 0x000000010e00788c */ /* 0x000fe2000bf06270 */
[----:B------:R-:W-:Y:S02]  /*40c0*/  R2UR UR4, R136 ;  /* 0x00000000880472ca */ /* 0x000fe400000e0000 */
[C---:B------:R-:W-:Y:S02]  /*40d0*/  LOP3.LUT R138, R137.reuse, 0x40, RZ, 0xfc, !PT ;  /* 0x00000040898a7812 */ /* 0x040fe400078efcff */
[----:B------:R-:W-:Y:S02]  /*40e0*/  LOP3.LUT R139, R137, 0x60, RZ, 0xfc, !PT ;  /* 0x00000060898b7812 */ /* 0x000fe400078efcff */
[----:B-1----:R-:W-:-:S02]  /*40f0*/  LOP3.LUT R2, R135, 0x1, RZ, 0xc0, !PT ;  /* 0x0000000187027812 */ /* 0x002fc400078ec0ff */
[----:B------:R-:W-:Y:S02]  /*4100*/  R2UR UR6, R138 ;  /* 0x000000008a0672ca */ /* 0x000fe400000e0000 */
[----:B------:R-:W-:-:S03]  /*4110*/  LOP3.LUT R151, R137, 0x50, RZ, 0xfc, !PT ;  /* 0x0000005089977812 */ /* 0x000fc600078efcff */
[----:B------:R-:W1:Y:S01]  /*4120*/  LDTM.x32 R68, tmem[UR4] ;  /* 0x00000004004479ee */ /* 0x000e6200082c0000 */
[----:B------:R-:W-:Y:S02]  /*4130*/  R2UR UR4, R138 ;  /* 0x000000008a0472ca */ /* 0x000fe400000e0000 */
[----:B---3--:R-:W-:Y:S02]  /*4140*/  SEL R101, R101, 0xff800000, P1 ;  /* 0xff80000065657807 */ /* 0x008fe40000800000 */
[----:B------:R-:W-:Y:S02]  /*4150*/  SEL R102, R102, 0xff800000, P2 ;  /* 0xff80000066667807 */ /* 0x000fe40001000000 */
[----:B------:R-:W-:Y:S02]  /*4160*/  SEL R103, R103, 0xff800000, P3 ;  /* 0xff80000067677807 */ /* 0x000fe40001800000 */
[----:B------:R-:W-:Y:S02]  /*4170*/  SEL R104, R104, 0xff800000, P4 ;  /* 0xff80000068687807 */ /* 0x000fe40002000000 */
[----:B------:R-:W-:-:S03]  /*4180*/  SEL R105, R105, 0xff800000, P5 ;  /* 0xff80000069697807 */ /* 0x000fc60002800000 */
[----:B------:R-:W3:Y:S01]  /*4190*/  LDTM.x32 R36, tmem[UR4] ;  /* 0x00000004002479ee */ /* 0x000ee200082c0000 */
[----:B------:R-:W-:Y:S02]  /*41a0*/  SEL R106, R106, 0xff800000, P6 ;  /* 0xff8000006a6a7807 */ /* 0x000fe40003000000 */
[----:B------:R-:W-:Y:S02]  /*41b0*/  R2P PR, R135.B1, 0x7f ;  /* 0x0000007f87007804 */ /* 0x000fe40000001000 */
[----:B------:R-:W-:-:S03]  /*41c0*/  R2UR UR4, R139 ;  /* 0x000000008b0472ca */ /* 0x000fc600000e0000 */
[----:B------:R-:W-:Y:S02]  /*41d0*/  SEL R108, R108, 0xff800000, P0 ;  /* 0xff8000006c6c7807 */ /* 0x000fe40000000000 */
[----:B------:R-:W-:Y:S02]  /*41e0*/  SEL R109, R109, 0xff800000, P1 ;  /* 0xff8000006d6d7807 */ /* 0x000fe40000800000 */
[----:B------:R-:W-:Y:S02]  /*41f0*/  SEL R110, R110, 0xff800000, P2 ;  /* 0xff8000006e6e7807 */ /* 0x000fe40001000000 */
[----:B------:R-:W-:Y:S02]  /*4200*/  SEL R111, R111, 0xff800000, P3 ;  /* 0xff8000006f6f7807 */ /* 0x000fe40001800000 */
[----:B------:R-:W-:Y:S02]  /*4210*/  SEL R112, R112, 0xff800000, P4 ;  /* 0xff80000070707807 */ /* 0x000fe40002000000 */
[----:B------:R-:W-:Y:S01]  /*4220*/  SEL R113, R113, 0xff800000, P5 ;  /* 0xff80000071717807 */ /* 0x000fe20002800000 */
[----:B------:R-:W5:Y:S01]  /*4230*/  LDTM.x32 R4, tmem[UR4] ;  /* 0x00000004000479ee */ /* 0x000f6200082c0000 */
[----:B------:R-:W-:Y:S01]  /*4240*/  SEL R114, R114, 0xff800000, P6 ;  /* 0xff80000072727807 */ /* 0x000fe20003000000 */
[----:B------:R-:W4:Y:S01]  /*4250*/  LDCU UR4, c[0x0][0x600] ;  /* 0x0000c000ff0477ac */ /* 0x000f220008000800 */
[----:B------:R-:W-:-:S05]  /*4260*/  R2P PR, R135.B2, 0x7f ;  /* 0x0000007f87007804 */ /* 0x000fca0000002000 */
[----:B------:R-:W-:Y:S02]  /*4270*/  SEL R116, R116, 0xff800000, P0 ;  /* 0xff80000074747807 */ /* 0x000fe40000000000 */
[----:B------:R-:W-:Y:S02]  /*4280*/  SEL R117, R117, 0xff800000, P1 ;  /* 0xff80000075757807 */ /* 0x000fe40000800000 */
[----:B------:R-:W-:Y:S02]  /*4290*/  SEL R118, R118, 0xff800000, P2 ;  /* 0xff80000076767807 */ /* 0x000fe40001000000 */
[----:B------:R-:W-:Y:S02]  /*42a0*/  SEL R119, R119, 0xff800000, P3 ;  /* 0xff80000077777807 */ /* 0x000fe40001800000 */
[----:B------:R-:W-:Y:S02]  /*42b0*/  SEL R120, R120, 0xff800000, P4 ;  /* 0xff80000078787807 */ /* 0x000fe40002000000 */
[----:B------:R-:W-:-:S02]  /*42c0*/  SEL R121, R121, 0xff800000, P5 ;  /* 0xff80000079797807 */ /* 0x000fc40002800000 */
[----:B------:R-:W-:Y:S01]  /*42d0*/  SEL R122, R122, 0xff800000, P6 ;  /* 0xff8000007a7a7807 */ /* 0x000fe20003000000 */
[----:B----4-:R-:W-:Y:S01]  /*42e0*/  IMAD.U32 R150, RZ, RZ, UR4 ;  /* 0x00000004ff967e24 */ /* 0x010fe2000f8e00ff */
[----:B------:R-:W-:-:S05]  /*42f0*/  R2P PR, R135.B3, 0x7f ;  /* 0x0000007f87007804 */ /* 0x000fca0000003000 */
[----:B------:R-:W-:Y:S02]  /*4300*/  SEL R125, R125, 0xff800000, P1 ;  /* 0xff8000007d7d7807 */ /* 0x000fe40000800000 */
[----:B------:R-:W-:Y:S02]  /*4310*/  SEL R126, R126, 0xff800000, P2 ;  /* 0xff8000007e7e7807 */ /* 0x000fe40001000000 */
[----:B------:R-:W-:Y:S02]  /*4320*/  SEL R127, R127, 0xff800000, P3 ;  /* 0xff8000007f7f7807 */ /* 0x000fe40001800000 */
[----:B------:R-:W-:Y:S02]  /*4330*/  SEL R128, R128, 0xff800000, P4 ;  /* 0xff80000080807807 */ /* 0x000fe40002000000 */
[----:B------:R-:W-:Y:S02]  /*4340*/  SEL R129, R129, 0xff800000, P5 ;  /* 0xff80000081817807 */ /* 0x000fe40002800000 */
[----:B------:R-:W-:-:S02]  /*4350*/  SEL R130, R130, 0xff800000, P6 ;  /* 0xff80000082827807 */ /* 0x000fc40003000000 */
[----:B------:R-:W-:Y:S02]  /*4360*/  R2P PR, R134, 0x7e ;  /* 0x0000007e86007804 */ /* 0x000fe40000000000 */
[----:B------:R-:W-:-:S03]  /*4370*/  SEL R124, R124, 0xff800000, P0 ;  /* 0xff8000007c7c7807 */ /* 0x000fc60000000000 */
[----:B-1----:R-:W-:Y:S02]  /*4380*/  SEL R69, R69, 0xff800000, P1 ;  /* 0xff80000045457807 */ /* 0x002fe40000800000 */
[----:B------:R-:W-:Y:S02]  /*4390*/  SEL R70, R70, 0xff800000, P2 ;  /* 0xff80000046467807 */ /* 0x000fe40001000000 */
[----:B------:R-:W-:Y:S02]  /*43a0*/  SEL R71, R71, 0xff800000, P3 ;  /* 0xff80000047477807 */ /* 0x000fe40001800000 */
[----:B------:R-:W-:Y:S02]  /*43b0*/  SEL R72, R72, 0xff800000, P4 ;  /* 0xff80000048487807 */ /* 0x000fe40002000000 */
[----:B------:R-:W-:Y:S02]  /*43c0*/  SEL R73, R73, 0xff800000, P5 ;  /* 0xff80000049497807 */ /* 0x000fe40002800000 */
[----:B------:R-:W-:-:S02]  /*43d0*/  SEL R74, R74, 0xff800000, P6 ;  /* 0xff8000004a4a7807 */ /* 0x000fc40003000000 */
[----:B------:R-:W-:-:S05]  /*43e0*/  R2P PR, R134.B1, 0x7f ;  /* 0x0000007f86007804 */ /* 0x000fca0000001000 */
[----:B------:R-:W-:Y:S02]  /*43f0*/  SEL R76, R76, 0xff800000, P0 ;  /* 0xff8000004c4c7807 */ /* 0x000fe40000000000 */
[----:B------:R-:W-:Y:S02]  /*4400*/  SEL R77, R77, 0xff800000, P1 ;  /* 0xff8000004d4d7807 */ /* 0x000fe40000800000 */
[----:B------:R-:W-:Y:S02]  /*4410*/  SEL R78, R78, 0xff800000, P2 ;  /* 0xff8000004e4e7807 */ /* 0x000fe40001000000 */
[----:B------:R-:W-:Y:S02]  /*4420*/  SEL R79, R79, 0xff800000, P3 ;  /* 0xff8000004f4f7807 */ /* 0x000fe40001800000 */
[----:B------:R-:W-:Y:S02]  /*4430*/  SEL R80, R80, 0xff800000, P4 ;  /* 0xff80000050507807 */ /* 0x000fe40002000000 */
[----:B------:R-:W-:-:S02]  /*4440*/  SEL R81, R81, 0xff800000, P5 ;  /* 0xff80000051517807 */ /* 0x000fc40002800000 */
[----:B------:R-:W-:Y:S02]  /*4450*/  SEL R82, R82, 0xff800000, P6 ;  /* 0xff80000052527807 */ /* 0x000fe40003000000 */
        /* <DEDUP_REMOVED lines=17> */
[----:B---3--:R-:W-:Y:S02]  /*4570*/  SEL R37, R37, 0xff800000, P1 ;  /* 0xff80000025257807 */ /* 0x008fe40000800000 */
        /* <DEDUP_REMOVED lines=30> */
[----:B-----5:R-:W-:Y:S02]  /*4760*/  SEL R5, R5, 0xff800000, P1 ;  /* 0xff80000005057807 */ /* 0x020fe40000800000 */
        /* <DEDUP_REMOVED lines=23> */
[----:B------:R-:W-:Y:S02]  /*48e0*/  ISETP.NE.U32.AND P0, PT, R2, 0x1, PT ;  /* 0x000000010200780c */ /* 0x000fe40003f05070 */
[----:B------:R-:W-:Y:S02]  /*48f0*/  LOP3.LUT R2, R134, 0x1, RZ, 0xc0, !PT ;  /* 0x0000000186027812 */ /* 0x000fe400078ec0ff */
[----:B------:R-:W-:Y:S02]  /*4900*/  SEL R100, R100, 0xff800000, !P0 ;  /* 0xff80000064647807 */ /* 0x000fe40004000000 */
[----:B------:R-:W-:Y:S02]  /*4910*/  LOP3.LUT P0, RZ, R135, 0x80, RZ, 0xc0, !PT ;  /* 0x0000008087ff7812 */ /* 0x000fe4000780c0ff */
[----:B------:R-:W-:-:S02]  /*4920*/  FMNMX R3, R100, R101, !PT ;  /* 0x0000006564037209 */ /* 0x000fc40007800000 */
[----:B------:R-:W-:Y:S02]  /*4930*/  SEL R107, R107, 0xff800000, P0 ;  /* 0xff8000006b6b7807 */ /* 0x000fe40000000000 */
[----:B------:R-:W-:Y:S02]  /*4940*/  LOP3.LUT P0, RZ, R135, 0x8000, RZ, 0xc0, !PT ;  /* 0x0000800087ff7812 */ /* 0x000fe4000780c0ff */
[----:B------:R-:W-:Y:S02]  /*4950*/  FMNMX3 R3, R3, R108, R109, !PT ;  /* 0x0000006c03037276 */ /* 0x000fe4000780006d */
[----:B------:R-:W-:Y:S02]  /*4960*/  SEL R115, R115, 0xff800000, P0 ;  /* 0xff80000073737807 */ /* 0x000fe40000000000 */
[----:B------:R-:W-:Y:S02]  /*4970*/  LOP3.LUT P0, RZ, R135, 0x800000, RZ, 0xc0, !PT ;  /* 0x0080000087ff7812 */ /* 0x000fe4000780c0ff */
[----:B------:R-:W-:-:S02]  /*4980*/  FMNMX R26, R106, R107, !PT ;  /* 0x0000006b6a1a7209 */ /* 0x000fc40007800000 */
[----:B------:R-:W-:Y:S02]  /*4990*/  SEL R123, R123, 0xff800000, P0 ;  /* 0xff8000007b7b7807 */ /* 0x000fe40000000000 */
[----:B------:R-:W-:Y:S02]  /*49a0*/  ISETP.GT.AND P0, PT, R135, -0x1, PT ;  /* 0xffffffff8700780c */ /* 0x000fe40003f04270 */
[----:B------:R-:W-:Y:S02]  /*49b0*/  FMNMX3 R3, R3, R116, R117, !PT ;  /* 0x0000007403037276 */ /* 0x000fe40007800075 */
[----:B------:R-:W-:Y:S02]  /*49c0*/  SEL R131, R131, 0xff800000, !P0 ;  /* 0xff80000083837807 */ /* 0x000fe40004000000 */
[----:B------:R-:W-:Y:S02]  /*49d0*/  ISETP.NE.U32.AND P0, PT, R2, 0x1, PT ;  /* 0x000000010200780c */ /* 0x000fe40003f05070 */
[----:B------:R-:W-:-:S02]  /*49e0*/  LOP3.LUT R2, R133, 0x1, RZ, 0xc0, !PT ;  /* 0x0000000185027812 */ /* 0x000fc400078ec0ff */
[----:B------:R-:W-:Y:S02]  /*49f0*/  SEL R68, R68, 0xff800000, !P0 ;  /* 0xff80000044447807 */ /* 0x000fe40004000000 */
[----:B------:R-:W-:Y:S02]  /*4a00*/  LOP3.LUT P0, RZ, R134, 0x80, RZ, 0xc0, !PT ;  /* 0x0000008086ff7812 */ /* 0x000fe4000780c0ff */
[----:B------:R-:W-:Y:S02]  /*4a10*/  FMNMX3 R26, R26, R114, R115, !PT ;  /* 0x000000721a1a7276 */ /* 0x000fe40007800073 */
[----:B------:R-:W-:Y:S02]  /*4a20*/  SEL R75, R75, 0xff800000, P0 ;  /* 0xff8000004b4b7807 */ /* 0x000fe40000000000 */
[----:B------:R-:W-:Y:S02]  /*4a30*/  LOP3.LUT P0, RZ, R134, 0x8000, RZ, 0xc0, !PT ;  /* 0x0000800086ff7812 */ /* 0x000fe4000780c0ff */
[----:B------:R-:W-:-:S02]  /*4a40*/  FMNMX3 R3, R3, R124, R125, !PT ;  /* 0x0000007c03037276 */ /* 0x000fc4000780007d */
[----:B------:R-:W-:Y:S02]  /*4a50*/  SEL R83, R83, 0xff800000, P0 ;  /* 0xff80000053537807 */ /* 0x000fe40000000000 */
[----:B------:R-:W-:Y:S02]  /*4a60*/  LOP3.LUT P0, RZ, R134, 0x800000, RZ, 0xc0, !PT ;  /* 0x0080000086ff7812 */ /* 0x000fe4000780c0ff */
[----:B------:R-:W-:Y:S02]  /*4a70*/  FMNMX3 R26, R26, R122, R123, !PT ;  /* 0x0000007a1a1a7276 */ /* 0x000fe4000780007b */
[----:B------:R-:W-:Y:S02]  /*4a80*/  SEL R91, R91, 0xff800000, P0 ;  /* 0xff8000005b5b7807 */ /* 0x000fe40000000000 */
[----:B------:R-:W-:Y:S02]  /*4a90*/  ISETP.GT.AND P0, PT, R134, -0x1, PT ;  /* 0xffffffff8600780c */ /* 0x000fe40003f04270 */
[----:B------:R-:W-:-:S02]  /*4aa0*/  FMNMX3 R3, R3, R68, R69, !PT ;  /* 0x0000004403037276 */ /* 0x000fc40007800045 */
[----:B------:R-:W-:Y:S02]  /*4ab0*/  SEL R99, R99, 0xff800000, !P0 ;  /* 0xff80000063637807 */ /* 0x000fe40004000000 */
[----:B------:R-:W-:Y:S02]  /*4ac0*/  ISETP.NE.U32.AND P0, PT, R2, 0x1, PT ;  /* 0x000000010200780c */ /* 0x000fe40003f05070 */
[----:B------:R-:W-:Y:S02]  /*4ad0*/  LOP3.LUT R2, R132, 0x1, RZ, 0xc0, !PT ;  /* 0x0000000184027812 */ /* 0x000fe400078ec0ff */
[----:B------:R-:W-:Y:S02]  /*4ae0*/  SEL R36, R36, 0xff800000, !P0 ;  /* 0xff80000024247807 */ /* 0x000fe40004000000 */
[----:B------:R-:W-:Y:S02]  /*4af0*/  LOP3.LUT P0, RZ, R133, 0x80, RZ, 0xc0, !PT ;  /* 0x0000008085ff7812 */ /* 0x000fe4000780c0ff */
[----:B------:R-:W-:-:S02]  /*4b00*/  FMNMX3 R26, R26, R130, R131, !PT ;  /* 0x000000821a1a7276 */ /* 0x000fc40007800083 */
[----:B------:R-:W-:Y:S02]  /*4b10*/  SEL R43, R43, 0xff800000, P0 ;  /* 0xff8000002b2b7807 */ /* 0x000fe40000000000 */
[----:B------:R-:W-:Y:S02]  /*4b20*/  LOP3.LUT P0, RZ, R133, 0x8000, RZ, 0xc0, !PT ;  /* 0x0000800085ff7812 */ /* 0x000fe4000780c0ff */
[----:B------:R-:W-:Y:S02]  /*4b30*/  FMNMX3 R3, R3, R76, R77, !PT ;  /* 0x0000004c03037276 */ /* 0x000fe4000780004d */
[----:B------:R-:W-:Y:S02]  /*4b40*/  SEL R51, R51, 0xff800000, P0 ;  /* 0xff80000033337807 */ /* 0x000fe40000000000 */
[----:B------:R-:W-:Y:S02]  /*4b50*/  LOP3.LUT P0, RZ, R133, 0x800000, RZ, 0xc0, !PT ;  /* 0x0080000085ff7812 */ /* 0x000fe4000780c0ff */
[----:B------:R-:W-:-:S02]  /*4b60*/  FMNMX3 R26, R26, R74, R75, !PT ;  /* 0x0000004a1a1a7276 */ /* 0x000fc4000780004b */
[----:B------:R-:W-:Y:S02]  /*4b70*/  SEL R59, R59, 0xff800000, P0 ;  /* 0xff8000003b3b7807 */ /* 0x000fe40000000000 */
[----:B------:R-:W-:Y:S02]  /*4b80*/  ISETP.GT.AND P0, PT, R133, -0x1, PT ;  /* 0xffffffff8500780c */ /* 0x000fe40003f04270 */
[----:B------:R-:W-:Y:S02]  /*4b90*/  FMNMX3 R3, R3, R84, R85, !PT ;  /* 0x0000005403037276 */ /* 0x000fe40007800055 */
[----:B------:R-:W-:Y:S02]  /*4ba0*/  SEL R67, R67, 0xff800000, !P0 ;  /* 0xff80000043437807 */ /* 0x000fe40004000000 */
[----:B------:R-:W-:Y:S02]  /*4bb0*/  ISETP.NE.U32.AND P0, PT, R2, 0x1, PT ;  /* 0x000000010200780c */ /* 0x000fe40003f05070 */
[----:B------:R-:W-:-:S02]  /*4bc0*/  FMNMX R2, R102, R103, !PT ;  /* 0x0000006766027209 */ /* 0x000fc40007800000 */
        /* <DEDUP_REMOVED lines=10> */
[----:B------:R-:W-:Y:S02]  /*4c70*/  FMNMX R27, R104, R105, !PT ;  /* 0x00000069681b7209 */ /* 0x000fe40007800000 */
[----:B------:R-:W-:-:S02]  /*4c80*/  FMNMX3 R2, R2, R70, R71, !PT ;  /* 0x0000004602027276 */ /* 0x000fc40007800047 */
[----:B------:R-:W-:Y:S02]  /*4c90*/  FMNMX3 R27, R27, R112, R113, !PT ;  /* 0x000000701b1b7276 */ /* 0x000fe40007800071 */
[----:B------:R-:W-:Y:S02]  /*4ca0*/  FMNMX3 R2, R2, R78, R79, !PT ;  /* 0x0000004e02027276 */ /* 0x000fe4000780004f */
[----:B------:R-:W-:Y:S02]  /*4cb0*/  FMNMX3 R27, R27, R120, R121, !PT ;  /* 0x000000781b1b7276 */ /* 0x000fe40007800079 */
[----:B------:R-:W-:Y:S02]  /*4cc0*/  FMNMX3 R2, R2, R86, R87, !PT ;  /* 0x0000005602027276 */ /* 0x000fe40007800057 */
[----:B------:R-:W-:Y:S02]  /*4cd0*/  FMNMX3 R27, R27, R128, R129, !PT ;  /* 0x000000801b1b7276 */ /* 0x000fe40007800081 */
        /* <DEDUP_REMOVED lines=31> */
[----:B------:R-:W-:Y:S02]  /*4ed0*/  ISETP.GT.AND P0, PT, R132, -0x1, PT ;  /* 0xffffffff8400780c */ /* 0x000fe40003f04270 */
[----:B------:R-:W-:Y:S02]  /*4ee0*/  SEL R19, R29, 0xff800000, P1 ;  /* 0xff8000001d137807 */ /* 0x000fe40000800000 */
[----:B------:R-:W-:Y:S02]  /*4ef0*/  SEL R144, R30, 0xff800000, P2 ;  /* 0xff8000001e907807 */ /* 0x000fe40001000000 */
[----:B------:R-:W-:Y:S02]  /*4f00*/  SEL R145, R31, 0xff800000, P3 ;  /* 0xff8000001f917807 */ /* 0x000fe40001800000 */
[----:B------:R-:W-:Y:S02]  /*4f10*/  FMNMX3 R3, R3, R20, R21, !PT ;  /* 0x0000001403037276 */ /* 0x000fe40007800015 */
[----:B------:R-:W-:-:S02]  /*4f20*/  FMNMX3 R2, R2, R22, R23, !PT ;  /* 0x0000001602027276 */ /* 0x000fc40007800017 */
[----:B------:R-:W-:Y:S02]  /*4f30*/  FMNMX3 R27, R27, R16, R17, !PT ;  /* 0x000000101b1b7276 */ /* 0x000fe40007800011 */
[----:B------:R-:W-:Y:S02]  /*4f40*/  FMNMX3 R26, R26, R142, R143, !PT ;  /* 0x0000008e1a1a7276 */ /* 0x000fe4000780008f */
[----:B------:R-:W-:Y:S02]  /*4f50*/  SEL R147, R35, 0xff800000, !P0 ;  /* 0xff80000023937807 */ /* 0x000fe40004000000 */
[----:B------:R-:W-:Y:S02]  /*4f60*/  SEL R148, R32, 0xff800000, P4 ;  /* 0xff80000020947807 */ /* 0x000fe40002000000 */
[----:B------:R-:W-:Y:S02]  /*4f70*/  SEL R149, R33, 0xff800000, P5 ;  /* 0xff80000021957807 */ /* 0x000fe40002800000 */
[----:B------:R-:W-:-:S02]  /*4f80*/  SEL R146, R34, 0xff800000, P6 ;  /* 0xff80000022927807 */ /* 0x000fc40003000000 */
[----:B------:R-:W-:Y:S02]  /*4f90*/  FMNMX3 R3, R3, R18, R19, !PT ;  /* 0x0000001203037276 */ /* 0x000fe40007800013 */
[----:B------:R-:W-:Y:S02]  /*4fa0*/  FMNMX3 R2, R2, R144, R145, !PT ;  /* 0x0000009002027276 */ /* 0x000fe40007800091 */
[----:B------:R-:W-:Y:S02]  /*4fb0*/  FMNMX3 R27, R27, R24, R25, !PT ;  /* 0x000000181b1b7276 */ /* 0x000fe40007800019 */
[----:B------:R-:W-:Y:S02]  /*4fc0*/  FMNMX3 R26, R26, R140, R141, !PT ;  /* 0x0000008c1a1a7276 */ /* 0x000fe4000780008d */
[----:B------:R-:W-:Y:S02]  /*4fd0*/  FMNMX R2, R3, R2, !PT ;  /* 0x0000000203027209 */ /* 0x000fe40007800000 */
[----:B------:R-:W-:-:S02]  /*4fe0*/  FMNMX3 R27, R27, R148, R149, !PT ;  /* 0x000000941b1b7276 */ /* 0x000fc40007800095 */
[----:B------:R-:W-:-:S04]  /*4ff0*/  FMNMX3 R26, R26, R146, R147, !PT ;  /* 0x000000921a1a7276 */ /* 0x000fc80007800093 */
[----:B------:R-:W-:-:S04]  /*5000*/  FMNMX3 R153, R2, R27, R26, !PT ;  /* 0x0000001b02997276 */ /* 0x000fc8000780001a */
[----:B------:R-:W-:-:S04]  /*5010*/  FSETP.NEU.AND P0, PT, R153, -INF , PT ;  /* 0xff8000009900780b */ /* 0x000fc80003f0d000 */
[----:B------:R-:W-:Y:S02]  /*5020*/  FSEL R3, R153, RZ, P0 ;  /* 0x000000ff99037208 */ /* 0x000fe40000000000 */
[----:B------:R-:W-:-:S03]  /*5030*/  ELECT P0, URZ, PT ;  /* 0x0000000000ff782f */ /* 0x000fc60003800000 */
[----:B------:R-:W-:-:S04]  /*5040*/  FFMA R150, -R3, R150, 8 ;  /* 0x4100000003967423 */ /* 0x000fc80000000196 */
[--C-:B------:R-:W-:Y:S02]  /*5050*/  FFMA2 R2, R100.F32x2.HI_LO, UR4.F32, R150.reuse.F32 ;  /* 0x0000000464027c49 */ /* 0x100fe40009200096 */
[--C-:B------:R-:W-:Y:S02]  /*5060*/  FFMA2 R26, R102.F32x2.HI_LO, UR4.F32, R150.reuse.F32 ;  /* 0x00000004661a7c49 */ /* 0x100fe40009200096 */
[--C-:B------:R-:W-:Y:S02]  /*5070*/  FFMA2 R28, R104.F32x2.HI_LO, UR4.F32, R150.reuse.F32 ;  /* 0x00000004681c7c49 */ /* 0x100fe40009200096 */
[--C-:B------:R-:W-:Y:S01]  /*5080*/  FFMA2 R30, R106.F32x2.HI_LO, UR4.F32, R150.reuse.F32 ;  /* 0x000000046a1e7c49 */ /* 0x100fe20009200096 */
[----:B------:R-:W-:Y:S01]  /*5090*/  MUFU.EX2 R2, R2 ;  /* 0x0000000200027308 */ /* 0x000fe20000000800 */
[--C-:B------:R-:W-:Y:S02]  /*50a0*/  FFMA2 R32, R108.F32x2.HI_LO, UR4.F32, R150.reuse.F32 ;  /* 0x000000046c207c49 */ /* 0x100fe40009200096 */
[----:B------:R-:W-:-:S02]  /*50b0*/  FFMA2 R34, R110.F32x2.HI_LO, UR4.F32, R150.F32 ;  /* 0x000000046e227c49 */ /* 0x000fc40009200096 */
[--C-:B------:R-:W-:Y:S02]  /*50c0*/  FFMA2 R100, R112.F32x2.HI_LO, UR4.F32, R150.reuse.F32 ;  /* 0x0000000470647c49 */ /* 0x100fe40009200096 */
[--C-:B------:R-:W-:Y:S01]  /*50d0*/  FFMA2 R102, R114.F32x2.HI_LO, UR4.F32, R150.reuse.F32 ;  /* 0x0000000472667c49 */ /* 0x100fe20009200096 */
[----:B------:R-:W-:Y:S01]  /*50e0*/  MUFU.EX2 R3, R3 ;  /* 0x0000000300037308 */ /* 0x000fe20000000800 */
[--C-:B------:R-:W-:Y:S02]  /*50f0*/  FFMA2 R104, R116.F32x2.HI_LO, UR4.F32, R150.reuse.F32 ;  /* 0x0000000474687c49 */ /* 0x100fe40009200096 */
[--C-:B------:R-:W-:Y:S02]  /*5100*/  FFMA2 R106, R118.F32x2.HI_LO, UR4.F32, R150.reuse.F32 ;  /* 0x00000004766a7c49 */ /* 0x100fe40009200096 */
[--C-:B------:R-:W-:Y:S02]  /*5110*/  FFMA2 R116, R128.F32x2.HI_LO, UR4.F32, R150.reuse.F32 ;  /* 0x0000000480747c49 */ /* 0x100fe40009200096 */
[--C-:B------:R-:W-:Y:S01]  /*5120*/  FFMA2 R118, R130.F32x2.HI_LO, UR4.F32, R150.reuse.F32 ;  /* 0x0000000482767c49 */ /* 0x100fe20009200096 */
[----:B------:R-:W-:Y:S01]  /*5130*/  MUFU.EX2 R26, R26 ;  /* 0x0000001a001a7308 */ /* 0x000fe20000000800 */
[----:B------:R-:W-:-:S02]  /*5140*/  FFMA2 R112, R124.F32x2.HI_LO, UR4.F32, R150.F32 ;  /* 0x000000047c707c49 */ /* 0x000fc40009200096 */
[--C-:B------:R-:W-:Y:S02]  /*5150*/  FFMA2 R114, R126.F32x2.HI_LO, UR4.F32, R150.reuse.F32 ;  /* 0x000000047e727c49 */ /* 0x100fe40009200096 */
[--C-:B------:R-:W-:Y:S02]  /*5160*/  FFMA2 R68, R68.F32x2.HI_LO, UR4.F32, R150.reuse.F32 ;  /* 0x0000000444447c49 */ /* 0x100fe40009200096 */
[--C-:B------:R-:W-:Y:S01]  /*5170*/  FFMA2 R70, R70.F32x2.HI_LO, UR4.F32, R150.reuse.F32 ;  /* 0x0000000446467c49 */ /* 0x100fe20009200096 */
[----:B------:R-:W1:Y:S01]  /*5180*/  MUFU.EX2 R27, R27 ;  /* 0x0000001b001b7308 */ /* 0x000e620000000800 */
[--C-:B------:R-:W-:Y:S02]  /*5190*/  FFMA2 R108, R120.F32x2.HI_LO, UR4.F32, R150.reuse.F32 ;  /* 0x00000004786c7c49 */ /* 0x100fe40009200096 */
[--C-:B------:R-:W-:Y:S02]  /*51a0*/  FFMA2 R110, R122.F32x2.HI_LO, UR4.F32, R150.reuse.F32 ;  /* 0x000000047a6e7c49 */ /* 0x100fe40009200096 */
[----:B------:R-:W-:-:S02]  /*51b0*/  FFMA2 R80, R80.F32x2.HI_LO, UR4.F32, R150.F32 ;  /* 0x0000000450507c49 */ /* 0x000fc40009200096 */
[--C-:B------:R-:W-:Y:S01]  /*51c0*/  FFMA2 R82, R82.F32x2.HI_LO, UR4.F32, R150.reuse.F32 ;  /* 0x0000000452527c49 */ /* 0x100fe20009200096 */
[----:B------:R-:W-:Y:S01]  /*51d0*/  MUFU.EX2 R28, R28 ;  /* 0x0000001c001c7308 */ /* 0x000fe20000000800 */
[--C-:B------:R-:W-:Y:S02]  /*51e0*/  FFMA2 R76, R76.F32x2.HI_LO, UR4.F32, R150.reuse.F32 ;  /* 0x000000044c4c7c49 */ /* 0x100fe40009200096 */
[--C-:B------:R-:W-:Y:S02]  /*51f0*/  FFMA2 R78, R78.F32x2.HI_LO, UR4.F32, R150.reuse.F32 ;  /* 0x000000044e4e7c49 */ /* 0x100fe40009200096 */
[--C-:B------:R-:W-:Y:S02]  /*5200*/  FFMA2 R72, R72.F32x2.HI_LO, UR4.F32, R150.reuse.F32 ;  /* 0x0000000448487c49 */ /* 0x100fe40009200096 */
[--C-:B------:R-:W-:Y:S01]  /*5210*/  FFMA2 R120, R4.F32x2.HI_LO, UR4.F32, R150.reuse.F32 ;  /* 0x0000000404787c49 */ /* 0x100fe20009200096 */
[----:B------:R-:W3:Y:S01]  /*5220*/  MUFU.EX2 R29, R29 ;  /* 0x0000001d001d7308 */ /* 0x000ee20000000800 */
[--C-:B------:R-:W-:Y:S01]  /*5230*/  FFMA2 R74, R74.F32x2.HI_LO, UR4.F32, R150.reuse.F32 ;  /* 0x000000044a4a7c49 */ /* 0x100fe20009200096 */
[----:B-1----:R-:W-:Y:S01]  /*5240*/  F2FP.SATFINITE.E4M3.F32.PACK_AB_MERGE_C R5, R27, R26, RZ ;  /* 0x0000001a1b05723e */ /* 0x002fe200048070ff */
[--C-:B------:R-:W-:Y:S01]  /*5250*/  FFMA2 R84, R84.F32x2.HI_LO, UR4.F32, R150.reuse.F32 ;  /* 0x0000000454547c49 */ /* 0x100fe20009200096 */
[----:B------:R-:W-:Y:S01]  /*5260*/  F2FP.SATFINITE.E4M3.F32.PACK_AB_MERGE_C R4, R3, R2, RZ ;  /* 0x000000020304723e */ /* 0x000fe200048070ff */
[----:B------:R-:W-:-:S02]  /*5270*/  FFMA2 R86, R86.F32x2.HI_LO, UR4.F32, R150.F32 ;  /* 0x0000000456567c49 */ /* 0x000fc40009200096 */
[--C-:B------:R-:W-:Y:S01]  /*5280*/  FFMA2 R96, R96.F32x2.HI_LO, UR4.F32, R150.reuse.F32 ;  /* 0x0000000460607c49 */ /* 0x100fe20009200096 */
[----:B------:R-:W-:Y:S01]  /*5290*/  MUFU.EX2 R30, R30 ;  /* 0x0000001e001e7308 */ /* 0x000fe20000000800 */
[--C-:B------:R-:W-:Y:S01]  /*52a0*/  FFMA2 R98, R98.F32x2.HI_LO, UR4.F32, R150.reuse.F32 ;  /* 0x0000000462627c49 */ /* 0x100fe20009200096 */
[----:B------:R-:W-:Y:S01]  /*52b0*/  PRMT R4, R4, 0x5410, R5 ;  /* 0x0000541004047816 */ /* 0x000fe20000000005 */
[--C-:B------:R-:W-:Y:S02]  /*52c0*/  FFMA2 R88, R88.F32x2.HI_LO, UR4.F32, R150.reuse.F32 ;  /* 0x0000000458587c49 */ /* 0x100fe40009200096 */
[--C-:B------:R-:W-:Y:S02]  /*52d0*/  FFMA2 R90, R90.F32x2.HI_LO, UR4.F32, R150.reuse.F32 ;  /* 0x000000045a5a7c49 */ /* 0x100fe40009200096 */
[--C-:B------:R-:W-:Y:S01]  /*52e0*/  FFMA2 R92, R92.F32x2.HI_LO, UR4.F32, R150.reuse.F32 ;  /* 0x000000045c5c7c49 */ /* 0x100fe20009200096 */
[----:B------:R-:W1:Y:S01]  /*52f0*/  MUFU.EX2 R31, R31 ;  /* 0x0000001f001f7308 */ /* 0x000e620000000800 */
[--C-:B------:R-:W-:Y:S01]  /*5300*/  FFMA2 R94, R94.F32x2.HI_LO, UR4.F32, R150.reuse.F32 ;  /* 0x000000045e5e7c49 */ /* 0x100fe20009200096 */
[----:B---3--:R-:W-:Y:S01]  /*5310*/  F2FP.SATFINITE.E4M3.F32.PACK_AB_MERGE_C R5, R29, R28, RZ ;  /* 0x0000001c1d05723e */ /* 0x008fe200048070ff */
        /* <DEDUP_REMOVED lines=8> */
[----:B------:R-:W3:Y:S01]  /*53a0*/  MUFU.EX2 R33, R33 ;  /* 0x0000002100217308 */ /* 0x000ee20000000800 */
[----:B-1----:R-:W-:Y:S01]  /*53b0*/  F2FP.SATFINITE.E4M3.F32.PACK_AB_MERGE_C R12, R31, R30, RZ ;  /* 0x0000001e1f0c723e */ /* 0x002fe200048070ff */
[----:B------:R-:W-:-:S02]  /*53c0*/  FFMA2 R124, R8.F32x2.HI_LO, UR4.F32, R150.F32 ;  /* 0x00000004087c7c49 */ /* 0x000fc40009200096 */
[----:B------:R-:W-:Y:S01]  /*53d0*/  FFMA2 R48, R48.F32x2.HI_LO, UR4.F32, R150.F32 ;  /* 0x0000000430307c49 */ /* 0x000fe20009200096 */
[----:B------:R-:W-:Y:S01]  /*53e0*/  PRMT R5, R5, 0x5410, R12 ;  /* 0x0000541005057816 */ /* 0x000fe2000000000c */
[--C-:B------:R-:W-:Y:S02]  /*53f0*/  FFMA2 R50, R50.F32x2.HI_LO, UR4.F32, R150.reuse.F32 ;  /* 0x0000000432327c49 */ /* 0x100fe40009200096 */
[----:B------:R-:W-:Y:S01]  /*5400*/  MUFU.EX2 R34, R34 ;  /* 0x0000002200227308 */ /* 0x000fe20000000800 */
[--C-:B------:R-:W-:Y:S02]  /*5410*/  FFMA2 R52, R52.F32x2.HI_LO, UR4.F32, R150.reuse.F32 ;  /* 0x0000000434347c49 */ /* 0x100fe40009200096 */
[--C-:B------:R-:W-:Y:S02]  /*5420*/  FFMA2 R54, R54.F32x2.HI_LO, UR4.F32, R150.reuse.F32 ;  /* 0x0000000436367c49 */ /* 0x100fe40009200096 */
[--C-:B------:R-:W-:Y:S02]  /*5430*/  FFMA2 R130, R14.F32x2.HI_LO, UR4.F32, R150.reuse.F32 ;  /* 0x000000040e827c49 */ /* 0x100fe40009200096 */
[--C-:B------:R-:W-:Y:S01]  /*5440*/  FFMA2 R44, R44.F32x2.HI_LO, UR4.F32, R150.reuse.F32 ;  /* 0x000000042c2c7c49 */ /* 0x100fe20009200096 */
[----:B------:R-:W1:Y:S01]  /*5450*/  MUFU.EX2 R35, R35 ;  /* 0x0000002300237308 */ /* 0x000e620000000800 */
[----:B---3--:R-:W-:Y:S01]  /*5460*/  F2FP.SATFINITE.E4M3.F32.PACK_AB_MERGE_C R6, R33, R32, RZ ;  /* 0x000000202106723e */ /* 0x008fe200048070ff */
[----:B------:R-:W-:-:S02]  /*5470*/  FFMA2 R46, R46.F32x2.HI_LO, UR4.F32, R150.F32 ;  /* 0x000000042e2e7c49 */ /* 0x000fc40009200096 */
[--C-:B------:R-:W-:Y:S02]  /*5480*/  FFMA2 R56, R56.F32x2.HI_LO, UR4.F32, R150.reuse.F32 ;  /* 0x0000000438387c49 */ /* 0x100fe40009200096 */
[--C-:B------:R-:W-:Y:S02]  /*5490*/  FFMA2 R58, R58.F32x2.HI_LO, UR4.F32, R150.reuse.F32 ;  /* 0x000000043a3a7c49 */ /* 0x100fe40009200096 */
        /* <DEDUP_REMOVED lines=8> */
[--C-:B------:R-:W-:Y:S01]  /*5520*/  FFMA2 R142, R142.F32x2.HI_LO, UR4.F32, R150.reuse.F32 ;  /* 0x000000048e8e7c49 */ /* 0x100fe20009200096 */
        /* <DEDUP_REMOVED lines=11> */
[----:B------:R-:W-:Y:S01]  /*55e0*/  FFMA2 R146, R146.F32x2.HI_LO, UR4.F32, R150.F32 ;  /* 0x0000000492927c49 */ /* 0x000fe20009200096 */
[----:B------:R-:W-:Y:S01]  /*55f0*/  LOP3.LUT R150, R137, 0x48, RZ, 0xfc, !PT ;  /* 0x0000004889967812 */ /* 0x000fe200078efcff */
[----:B------:R-:W-:Y:S01]  /*5600*/  MUFU.EX2 R116, R116 ;  /* 0x0000007400747308 */ /* 0x000fe20000000800 */
[----:B------:R-:W-:Y:S02]  /*5610*/  FADD2 R2, R2.F32x2.HI_LO, R32.F32x2.HI_LO ;  /* 0x000000200202724b */ /* 0x000fe40000000000 */
[----:B------:R-:W-:Y:S01]  /*5620*/  R2UR UR4, R150 ;  /* 0x00000000960472ca */ /* 0x000fe200000e0000 */
[----:B------:R-:W-:Y:S02]  /*5630*/  FADD2 R26, R26.F32x2.HI_LO, R34.F32x2.HI_LO ;  /* 0x000000221a1a724b */ /* 0x000fe40000000000 */
[----:B------:R-:W-:-:S02]  /*5640*/  FADD2 R28, R28.F32x2.HI_LO, R100.F32x2.HI_LO ;  /* 0x000000641c1c724b */ /* 0x000fc40000000000 */
[----:B------:R-:W3:Y:S01]  /*5650*/  MUFU.EX2 R117, R117 ;  /* 0x0000007500757308 */ /* 0x000ee20000000800 */
[----:B-1----:R-:W-:Y:S01]  /*5660*/  F2FP.SATFINITE.E4M3.F32.PACK_AB_MERGE_C R10, R103, R102, RZ ;  /* 0x00000066670a723e */ /* 0x002fe200048070ff */
[----:B------:R-:W-:-:S03]  /*5670*/  FADD2 R30, R30.F32x2.HI_LO, R102.F32x2.HI_LO ;  /* 0x000000661e1e724b */ /* 0x000fc60000000000 */
[----:B------:R-:W-:-:S03]  /*5680*/  PRMT R7, R7, 0x5410, R10 ;  /* 0x0000541007077816 */ /* 0x000fc6000000000a */
[----:B------:R-:W-:Y:S08]  /*5690*/  MUFU.EX2 R118, R118 ;  /* 0x0000007600767308 */ /* 0x000ff00000000800 */
[----:B------:R-:W1:Y:S01]  /*56a0*/  MUFU.EX2 R119, R119 ;  /* 0x0000007700777308 */ /* 0x000e620000000800 */
[----:B---3--:R-:W-:-:S07]  /*56b0*/  F2FP.SATFINITE.E4M3.F32.PACK_AB_MERGE_C R11, R117, R116, RZ ;  /* 0x00000074750b723e */ /* 0x008fce00048070ff */
[----:B------:R-:W-:Y:S08]  /*56c0*/  MUFU.EX2 R104, R104 ;  /* 0x0000006800687308 */ /* 0x000ff00000000800 */
[----:B------:R-:W3:Y:S01]  /*56d0*/  MUFU.EX2 R105, R105 ;  /* 0x0000006900697308 */ /* 0x000ee20000000800 */
[----:B-1----:R-:W-:-:S04]  /*56e0*/  F2FP.SATFINITE.E4M3.F32.PACK_AB_MERGE_C R12, R119, R118, RZ ;  /* 0x00000076770c723e */ /* 0x002fc800048070ff */
[----:B------:R-:W-:-:S03]  /*56f0*/  PRMT R11, R11, 0x5410, R12 ;  /* 0x000054100b0b7816 */ /* 0x000fc6000000000c */
[----:B------:R-:W-:Y:S08]  /*5700*/  MUFU.EX2 R106, R106 ;  /* 0x0000006a006a7308 */ /* 0x000ff00000000800 */
[----:B------:R-:W1:Y:S01]  /*5710*/  MUFU.EX2 R107, R107 ;  /* 0x0000006b006b7308 */ /* 0x000e620000000800 */
[----:B---3--:R-:W-:Y:S01]  /*5720*/  F2FP.SATFINITE.E4M3.F32.PACK_AB_MERGE_C R8, R105, R104, RZ ;  /* 0x000000686908723e */ /* 0x008fe200048070ff */
[----:B------:R-:W-:-:S06]  /*5730*/  FADD2 R2, R2.F32x2.HI_LO, R104.F32x2.HI_LO ;  /* 0x000000680202724b */ /* 0x000fcc0000000000 */
[----:B------:R-:W-:Y:S08]  /*5740*/  MUFU.EX2 R112, R112 ;  /* 0x0000007000707308 */ /* 0x000ff00000000800 */
[----:B------:R-:W3:Y:S01]  /*5750*/  MUFU.EX2 R113, R113 ;  /* 0x0000007100717308 */ /* 0x000ee20000000800 */
[----:B-1----:R-:W-:Y:S01]  /*5760*/  F2FP.SATFINITE.E4M3.F32.PACK_AB_MERGE_C R9, R107, R106, RZ ;  /* 0x0000006a6b09723e */ /* 0x002fe200048070ff */
[----:B------:R-:W-:-:S03]  /*5770*/  FADD2 R26, R26.F32x2.HI_LO, R106.F32x2.HI_LO ;  /* 0x0000006a1a1a724b */ /* 0x000fc60000000000 */
        /* <DEDUP_REMOVED lines=9> */
[----:B------:R-:W-:Y:S01]  /*5810*/  PRMT R10, R10, 0x5410, R13 ;  /* 0x000054100a0a7816 */ /* 0x000fe2000000000d */
[----:B------:R-:W-:Y:S02]  /*5820*/  IMAD.U32 R13, RZ, RZ, UR13 ;  /* 0x0000000dff0d7e24 */ /* 0x000fe4000f8e00ff */
        /* <DEDUP_REMOVED lines=12> */
[----:B------:R-:W-:-:S04]  /*58f0*/  FADD2 R28, R28.F32x2.HI_LO, R108.F32x2.HI_LO ;  /* 0x0000006c1c1c724b */ /* 0x000fc80000000000 */
[----:B------:R-:W-:Y:S02]  /*5900*/  FADD2 R28, R28.F32x2.HI_LO, R116.F32x2.HI_LO ;  /* 0x000000741c1c724b */ /* 0x000fe40000000000 */
[----:B------:R-:W-:Y:S08]  /*5910*/  MUFU.EX2 R80, R80 ;  /* 0x0000005000507308 */ /* 0x000ff00000000800 */
[----:B------:R-:W3:Y:S01]  /*5920*/  MUFU.EX2 R81, R81 ;  /* 0x0000005100517308 */ /* 0x000ee20000000800 */
[----:B-1----:R-:W-:Y:S01]  /*5930*/  F2FP.SATFINITE.E4M3.F32.PACK_AB_MERGE_C R14, R111, R110, RZ ;  /* 0x0000006e6f0e723e */ /* 0x002fe200048070ff */
[----:B------:R-:W-:-:S03]  /*5940*/  FADD2 R30, R30.F32x2.HI_LO, R110.F32x2.HI_LO ;  /* 0x0000006e1e1e724b */ /* 0x000fc60000000000 */
[----:B------:R-:W-:Y:S01]  /*5950*/  PRMT R9, R9, 0x5410, R14 ;  /* 0x0000541009097816 */ /* 0x000fe2000000000e */
[----:B------:R1:W-:Y:S06]  /*5960*/  BAR.ARV R13, 0x40 ;  /* 0x0001000d0000751d */ /* 0x0003ec0000002000 */
[----:B------:R-:W-:Y:S01]  /*5970*/  MUFU.EX2 R82, R82 ;  /* 0x0000005200527308 */ /* 0x000fe20000000800 */
[----:B------:R-:W-:Y:S01]  /*5980*/  FADD2 R30, R30.F32x2.HI_LO, R118.F32x2.HI_LO ;  /* 0x000000761e1e724b */ /* 0x000fe20000000000 */
[----:B------:R4:W-:Y:S01]  /*5990*/  STTM.x8 tmem[UR6], R4 ;  /* 0x00000004000079ed */ /* 0x0009e200081c0006 */
[----:B---3--:R-:W-:-:S05]  /*59a0*/  F2FP.SATFINITE.E4M3.F32.PACK_AB_MERGE_C R15, R81, R80, RZ ;  /* 0x00000050510f723e */ /* 0x008fca00048070ff */
[----:B------:R-:W3:Y:S08]  /*59b0*/  MUFU.EX2 R83, R83 ;  /* 0x0000005300537308 */ /* 0x000ef00000000800 */
[----:B------:R-:W-:Y:S08]  /*59c0*/  MUFU.EX2 R76, R76 ;  /* 0x0000004c004c7308 */ /* 0x000ff00000000800 */
[----:B------:R-:W5:Y:S01]  /*59d0*/  MUFU.EX2 R77, R77 ;  /* 0x0000004d004d7308 */ /* 0x000f620000000800 */
[----:B---3--:R-:W-:-:S04]  /*59e0*/  F2FP.SATFINITE.E4M3.F32.PACK_AB_MERGE_C R16, R83, R82, RZ ;  /* 0x000000525310723e */ /* 0x008fc800048070ff */
[----:B------:R-:W-:-:S03]  /*59f0*/  PRMT R15, R15, 0x5410, R16 ;  /* 0x000054100f0f7816 */ /* 0x000fc60000000010 */
[----:B------:R-:W-:Y:S08]  /*5a00*/  MUFU.EX2 R78, R78 ;  /* 0x0000004e004e7308 */ /* 0x000ff00000000800 */
[----:B------:R-:W3:Y:S01]  /*5a10*/  MUFU.EX2 R79, R79 ;  /* 0x0000004f004f7308 */ /* 0x000ee20000000800 */
[----:B-----5:R-:W-:Y:S01]  /*5a20*/  F2FP.SATFINITE.E4M3.F32.PACK_AB_MERGE_C R14, R77, R76, RZ ;  /* 0x0000004c4d0e723e */ /* 0x020fe200048070ff */
[----:B------:R-:W-:-:S06]  /*5a30*/  FADD2 R2, R2.F32x2.HI_LO, R76.F32x2.HI_LO ;  /* 0x0000004c0202724b */ /* 0x000fcc0000000000 */
[----:B------:R-:W-:Y:S08]  /*5a40*/  MUFU.EX2 R72, R72 ;  /* 0x0000004800487308 */ /* 0x000ff00000000800 */
[----:B------:R-:W5:Y:S01]  /*5a50*/  MUFU.EX2 R73, R73 ;  /* 0x0000004900497308 */ /* 0x000f620000000800 */
[----:B---3--:R-:W-:Y:S01]  /*5a60*/  F2FP.SATFINITE.E4M3.F32.PACK_AB_MERGE_C R17, R79, R78, RZ ;  /* 0x0000004e4f11723e */ /* 0x008fe200048070ff */
[----:B------:R-:W-:-:S03]  /*5a70*/  FADD2 R26, R26.F32x2.HI_LO, R78.F32x2.HI_LO ;  /* 0x0000004e1a1a724b */ /* 0x000fc60000000000 */
[----:B------:R-:W-:-:S03]  /*5a80*/  PRMT R14, R14, 0x5410, R17 ;  /* 0x000054100e0e7816 */ /* 0x000fc60000000011 */
[----:B------:R-:W-:Y:S08]  /*5a90*/  MUFU.EX2 R74, R74 ;  /* 0x0000004a004a7308 */ /* 0x000ff00000000800 */
[----:B------:R-:W3:Y:S01]  /*5aa0*/  MUFU.EX2 R75, R75 ;  /* 0x0000004b004b7308 */ /* 0x000ee20000000800 */
[----:B-----5:R-:W-:Y:S01]  /*5ab0*/  F2FP.SATFINITE.E4M3.F32.PACK_AB_MERGE_C R145, R73, R72, RZ ;  /* 0x000000484991723e */ /* 0x020fe200048070ff */
[----:B------:R-:W-:-:S04]  /*5ac0*/  FADD2 R28, R28.F32x2.HI_LO, R72.F32x2.HI_LO ;  /* 0x000000481c1c724b */ /* 0x000fc80000000000 */
[----:B------:R-:W-:Y:S02]  /*5ad0*/  FADD2 R28, R28.F32x2.HI_LO, R80.F32x2.HI_LO ;  /* 0x000000501c1c724b */ /* 0x000fe40000000000 */
[----:B------:R-:W-:Y:S08]  /*5ae0*/  MUFU.EX2 R84, R84 ;  /* 0x0000005400547308 */ /* 0x000ff00000000800 */
[----:B------:R-:W5:Y:S01]  /*5af0*/  MUFU.EX2 R85, R85 ;  /* 0x0000005500557308 */ /* 0x000f620000000800 */
[----:B---3--:R-:W-:Y:S01]  /*5b00*/  F2FP.SATFINITE.E4M3.F32.PACK_AB_MERGE_C R152, R75, R74, RZ ;  /* 0x0000004a4b98723e */ /* 0x008fe200048070ff */
[----:B------:R-:W-:-:S03]  /*5b10*/  FADD2 R30, R30.F32x2.HI_LO, R74.F32x2.HI_LO ;  /* 0x0000004a1e1e724b */ /* 0x000fc60000000000 */
[----:B-1----:R-:W-:Y:S01]  /*5b20*/  PRMT R13, R145, 0x5410, R152 ;  /* 0x00005410910d7816 */ /* 0x002fe20000000098 */
[----:B------:R-:W-:Y:S01]  /*5b30*/  FADD2 R30, R30.F32x2.HI_LO, R82.F32x2.HI_LO ;  /* 0x000000521e1e724b */ /* 0x000fe20000000000 */
[----:B------:R-:W-:Y:S01]  /*5b40*/  LOP3.LUT R152, R137, 0x58, RZ, 0xfc, !PT ;  /* 0x0000005889987812 */ /* 0x000fe200078efcff */
[----:B------:R-:W-:Y:S03]  /*5b50*/  MUFU.EX2 R86, R86 ;  /* 0x0000005600567308 */ /* 0x000fe60000000800 */
[----:B------:R-:W-:-:S05]  /*5b60*/  R2UR UR6, R152 ;  /* 0x00000000980672ca */ /* 0x000fca00000e0000 */
[----:B------:R-:W4:Y:S01]  /*5b70*/  MUFU.EX2 R87, R87 ;  /* 0x0000005700577308 */ /* 0x000f220000000800 */
[----:B-----5:R-:W-:Y:S01]  /*5b80*/  F2FP.SATFINITE.E4M3.F32.PACK_AB_MERGE_C R16, R85, R84, RZ ;  /* 0x000000545510723e */ /* 0x020fe200048070ff */
[----:B------:R-:W-:-:S06]  /*5b90*/  FADD2 R2, R2.F32x2.HI_LO, R84.F32x2.HI_LO ;  /* 0x000000540202724b */ /* 0x000fcc0000000000 */
[----:B------:R-:W-:Y:S08]  /*5ba0*/  MUFU.EX2 R96, R96 ;  /* 0x0000006000607308 */ /* 0x000ff00000000800 */
[----:B------:R-:W1:Y:S01]  /*5bb0*/  MUFU.EX2 R97, R97 ;  /* 0x0000006100617308 */ /* 0x000e620000000800 */
[----:B----4-:R-:W-:Y:S01]  /*5bc0*/  F2FP.SATFINITE.E4M3.F32.PACK_AB_MERGE_C R9, R87, R86, RZ ;  /* 0x000000565709723e */ /* 0x010fe200048070ff */
[----:B------:R-:W-:-:S03]  /*5bd0*/  FADD2 R26, R26.F32x2.HI_LO, R86.F32x2.HI_LO ;  /* 0x000000561a1a724b */ /* 0x000fc60000000000 */
[----:B------:R-:W-:-:S03]  /*5be0*/  PRMT R16, R16, 0x5410, R9 ;  /* 0x0000541010107816 */ /* 0x000fc60000000009 */
[----:B------:R-:W-:Y:S08]  /*5bf0*/  MUFU.EX2 R98, R98 ;  /* 0x0000006200627308 */ /* 0x000ff00000000800 */
[----:B------:R-:W3:Y:S01]  /*5c00*/  MUFU.EX2 R99, R99 ;  /* 0x0000006300637308 */ /* 0x000ee20000000800 */
[----:B-1----:R-:W-:-:S07]  /*5c10*/  F2FP.SATFINITE.E4M3.F32.PACK_AB_MERGE_C R4, R97, R96, RZ ;  /* 0x000000606104723e */ /* 0x002fce00048070ff */
[----:B------:R-:W-:Y:S08]  /*5c20*/  MUFU.EX2 R88, R88 ;  /* 0x0000005800587308 */ /* 0x000ff00000000800 */
[----:B------:R-:W1:Y:S01]  /*5c30*/  MUFU.EX2 R89, R89 ;  /* 0x0000005900597308 */ /* 0x000e620000000800 */
[----:B---3--:R-:W-:-:S07]  /*5c40*/  F2FP.SATFINITE.E4M3.F32.PACK_AB_MERGE_C R5, R99, R98, RZ ;  /* 0x000000626305723e */ /* 0x008fce00048070ff */
[----:B------:R-:W-:Y:S08]  /*5c50*/  MUFU.EX2 R90, R90 ;  /* 0x0000005a005a7308 */ /* 0x000ff00000000800 */
[----:B------:R-:W3:Y:S01]  /*5c60*/  MUFU.EX2 R91, R91 ;  /* 0x0000005b005b7308 */ /* 0x000ee20000000800 */
[----:B-1----:R-:W-:Y:S01]  /*5c70*/  F2FP.SATFINITE.E4M3.F32.PACK_AB_MERGE_C R17, R89, R88, RZ ;  /* 0x000000585911723e */ /* 0x002fe200048070ff */
[----:B------:R-:W-:-:S04]  /*5c80*/  FADD2 R28, R28.F32x2.HI_LO, R88.F32x2.HI_LO ;  /* 0x000000581c1c724b */ /* 0x000fc80000000000 */
[----:B------:R-:W-:Y:S02]  /*5c90*/  FADD2 R28, R28.F32x2.HI_LO, R96.F32x2.HI_LO ;  /* 0x000000601c1c724b */ /* 0x000fe40000000000 */
[----:B------:R-:W-:Y:S08]  /*5ca0*/  MUFU.EX2 R92, R92 ;  /* 0x0000005c005c7308 */ /* 0x000ff00000000800 */
[----:B------:R-:W1:Y:S01]  /*5cb0*/  MUFU.EX2 R93, R93 ;  /* 0x0000005d005d7308 */ /* 0x000e620000000800 */
[----:B---3--:R-:W-:Y:S01]  /*5cc0*/  F2FP.SATFINITE.E4M3.F32.PACK_AB_MERGE_C R6, R91, R90, RZ ;  /* 0x0000005a5b06723e */ /* 0x008fe200048070ff */
[----:B------:R-:W-:-:S03]  /*5cd0*/  FADD2 R30, R30.F32x2.HI_LO, R90.F32x2.HI_LO ;  /* 0x0000005a1e1e724b */ /* 0x000fc60000000000 */
[----:B------:R-:W-:Y:S01]  /*5ce0*/  PRMT R17, R17, 0x5410, R6 ;  /* 0x0000541011117816 */ /* 0x000fe20000000006 */
[----:B------:R-:W-:Y:S02]  /*5cf0*/  FADD2 R30, R30.F32x2.HI_LO, R98.F32x2.HI_LO ;  /* 0x000000621e1e724b */ /* 0x000fe40000000000 */
[----:B------:R-:W-:Y:S08]  /*5d00*/  MUFU.EX2 R94, R94 ;  /* 0x0000005e005e7308 */ /* 0x000ff00000000800 */
[----:B------:R-:W3:Y:S01]  /*5d10*/  MUFU.EX2 R95, R95 ;  /* 0x0000005f005f7308 */ /* 0x000ee20000000800 */
[----:B-1----:R-:W-:-:S07]  /*5d20*/  FADD2 R2, R2.F32x2.HI_LO, R92.F32x2.HI_LO ;  /* 0x0000005c0202724b */ /* 0x002fce0000000000 */
[----:B------:R-:W-:Y:S08]  /*5d30*/  MUFU.EX2 R36, R36 ;  /* 0x0000002400247308 */ /* 0x000ff00000000800 */
[----:B------:R-:W1:Y:S01]  /*5d40*/  MUFU.EX2 R37, R37 ;  /* 0x0000002500257308 */ /* 0x000e620000000800 */
[----:B---3--:R-:W-:Y:S01]  /*5d50*/  F2FP.SATFINITE.E4M3.F32.PACK_AB_MERGE_C R7, R95, R94, RZ ;  /* 0x0000005e5f07723e */ /* 0x008fe200048070ff */
[----:B------:R-:W-:-:S06]  /*5d60*/  FADD2 R26, R26.F32x2.HI_LO, R94.F32x2.HI_LO ;  /* 0x0000005e1a1a724b */ /* 0x000fcc0000000000 */
[----:B------:R-:W-:Y:S08]  /*5d70*/  MUFU.EX2 R38, R38 ;  /* 0x0000002600267308 */ /* 0x000ff00000000800 */
[----:B------:R-:W3:Y:S01]  /*5d80*/  MUFU.EX2 R39, R39 ;  /* 0x0000002700277308 */ /* 0x000ee20000000800 */
[----:B-1----:R-:W-:Y:S01]  /*5d90*/  F2FP.SATFINITE.E4M3.F32.PACK_AB_MERGE_C R8, R37, R36, RZ ;  /* 0x000000242508723e */ /* 0x002fe200048070ff */
[----:B------:R-:W-:-:S06]  /*5da0*/  FADD2 R2, R2.F32x2.HI_LO, R36.F32x2.HI_LO ;  /* 0x000000240202724b */ /* 0x000fcc0000000000 */
[----:B------:R-:W-:Y:S08]  /*5db0*/  MUFU.EX2 R40, R40 ;  /* 0x0000002800287308 */ /* 0x000ff00000000800 */
[----:B------:R-:W1:Y:S01]  /*5dc0*/  MUFU.EX2 R41, R41 ;  /* 0x0000002900297308 */ /* 0x000e620000000800 */
[----:B---3--:R-:W-:-:S07]  /*5dd0*/  FADD2 R26, R26.F32x2.HI_LO, R38.F32x2.HI_LO ;  /* 0x000000261a1a724b */ /* 0x008fce0000000000 */
        /* <DEDUP_REMOVED lines=12> */
[----:B------:R-:W-:Y:S01]  /*5ea0*/  MUFU.EX2 R53, R53 ;  /* 0x0000003500357308 */ /* 0x000fe20000000800 */
[----:B---3--:R-:W-:Y:S01]  /*5eb0*/  F2FP.SATFINITE.E4M3.F32.PACK_AB_MERGE_C R6, R51, R50, RZ ;  /* 0x000000323306723e */ /* 0x008fe200048070ff */
[----:B------:R-:W-:-:S03]  /*5ec0*/  FADD2 R30, R30.F32x2.HI_LO, R50.F32x2.HI_LO ;  /* 0x000000321e1e724b */ /* 0x000fc60000000000 */
[----:B------:R-:W-:-:S03]  /*5ed0*/  PRMT R11, R11, 0x5410, R6 ;  /* 0x000054100b0b7816 */ /* 0x000fc60000000006 */
[----:B------:R-:W-:Y:S08]  /*5ee0*/  MUFU.EX2 R54, R54 ;  /* 0x0000003600367308 */ /* 0x000ff00000000800 */
[----:B------:R-:W-:Y:S08]  /*5ef0*/  MUFU.EX2 R55, R55 ;  /* 0x0000003700377308 */ /* 0x000ff00000000800 */
[----:B------:R-:W-:Y:S08]  /*5f00*/  MUFU.EX2 R44, R44 ;  /* 0x0000002c002c7308 */ /* 0x000ff00000000800 */
[----:B------:R-:W1:Y:S08]  /*5f10*/  MUFU.EX2 R45, R45 ;  /* 0x0000002d002d7308 */ /* 0x000e700000000800 */
[----:B------:R-:W-:Y:S08]  /*5f20*/  MUFU.EX2 R46, R46 ;  /* 0x0000002e002e7308 */ /* 0x000ff00000000800 */
[----:B------:R-:W3:Y:S01]  /*5f30*/  MUFU.EX2 R47, R47 ;  /* 0x0000002f002f7308 */ /* 0x000ee20000000800 */
[----:B-1----:R-:W-:Y:S01]  /*5f40*/  F2FP.SATFINITE.E4M3.F32.PACK_AB_MERGE_C R10, R45, R44, RZ ;  /* 0x0000002c2d0a723e */ /* 0x002fe200048070ff */
[----:B------:R-:W-:-:S04]  /*5f50*/  FADD2 R2, R2.F32x2.HI_LO, R44.F32x2.HI_LO ;  /* 0x0000002c0202724b */ /* 0x000fc80000000000 */
[----:B------:R-:W-:Y:S02]  /*5f60*/  FADD2 R2, R2.F32x2.HI_LO, R52.F32x2.HI_LO ;  /* 0x000000340202724b */ /* 0x000fe40000000000 */
[----:B------:R-:W-:Y:S08]  /*5f70*/  MUFU.EX2 R56, R56 ;  /* 0x0000003800387308 */ /* 0x000ff00000000800 */
[----:B------:R-:W1:Y:S01]  /*5f80*/  MUFU.EX2 R57, R57 ;  /* 0x0000003900397308 */ /* 0x000e620000000800 */
[----:B---3--:R-:W-:-:S04]  /*5f90*/  FADD2 R26, R26.F32x2.HI_LO, R46.F32x2.HI_LO ;  /* 0x0000002e1a1a724b */ /* 0x008fc80000000000 */
[----:B------:R-:W-:-:S03]  /*5fa0*/  FADD2 R26, R26.F32x2.HI_LO, R54.F32x2.HI_LO ;  /* 0x000000361a1a724b */ /* 0x000fc60000000000 */
        /* <DEDUP_REMOVED lines=9> */
[----:B-1----:R-:W-:-:S07]  /*6040*/  FADD2 R2, R2.F32x2.HI_LO, R60.F32x2.HI_LO ;  /* 0x0000003c0202724b */ /* 0x002fce0000000000 */
[----:B------:R-:W-:Y:S08]  /*6050*/  MUFU.EX2 R64, R64 ;  /* 0x0000004000407308 */ /* 0x000ff00000000800 */
[----:B------:R-:W1:Y:S01]  /*6060*/  MUFU.EX2 R65, R65 ;  /* 0x0000004100417308 */ /* 0x000e620000000800 */
[----:B---3--:R-:W-:-:S07]  /*6070*/  FADD2 R26, R26.F32x2.HI_LO, R62.F32x2.HI_LO ;  /* 0x0000003e1a1a724b */ /* 0x008fce0000000000 */
[----:B------:R-:W-:Y:S08]  /*6080*/  MUFU.EX2 R66, R66 ;  /* 0x0000004200427308 */ /* 0x000ff00000000800 */
[----:B------:R-:W3:Y:S01]  /*6090*/  MUFU.EX2 R67, R67 ;  /* 0x0000004300437308 */ /* 0x000ee20000000800 */
[----:B-1----:R-:W-:-:S07]  /*60a0*/  FADD2 R28, R28.F32x2.HI_LO, R64.F32x2.HI_LO ;  /* 0x000000401c1c724b */ /* 0x002fce0000000000 */
[----:B------:R1:W-:Y:S08]  /*60b0*/  MUFU.EX2 R144, R18 ;  /* 0x0000001200907308 */ /* 0x0003f00000000800 */
[----:B------:R4:W-:Y:S01]  /*60c0*/  MUFU.EX2 R145, R19 ;  /* 0x0000001300917308 */ /* 0x0009e20000000800 */
[----:B---3--:R-:W-:-:S07]  /*60d0*/  FADD2 R30, R30.F32x2.HI_LO, R66.F32x2.HI_LO ;  /* 0x000000421e1e724b */ /* 0x008fce0000000000 */
[----:B------:R-:W-:Y:S01]  /*60e0*/  MUFU.EX2 R128, R128 ;  /* 0x0000008000807308 */ /* 0x000fe20000000800 */
[----:B-1----:R-:W-:-:S04]  /*60f0*/  F2FP.SATFINITE.E4M3.F32.PACK_AB_MERGE_C R18, R93, R92, RZ ;  /* 0x0000005c5d12723e */ /* 0x002fc800048070ff */
[----:B------:R-:W-:Y:S02]  /*6100*/  PRMT R18, R18, 0x5410, R7 ;  /* 0x0000541012127816 */ /* 0x000fe40000000007 */
[----:B------:R-:W-:Y:S01]  /*6110*/  F2FP.SATFINITE.E4M3.F32.PACK_AB_MERGE_C R7, R47, R46, RZ ;  /* 0x0000002e2f07723e */ /* 0x000fe200048070ff */
[----:B------:R-:W-:Y:S01]  /*6120*/  MUFU.EX2 R129, R129 ;  /* 0x0000008100817308 */ /* 0x000fe20000000800 */
[----:B----4-:R-:W-:Y:S02]  /*6130*/  PRMT R19, R4, 0x5410, R5 ;  /* 0x0000541004137816 */ /* 0x010fe40000000005 */
[----:B------:R-:W-:Y:S02]  /*6140*/  F2FP.SATFINITE.E4M3.F32.PACK_AB_MERGE_C R5, R39, R38, RZ ;  /* 0x000000262705723e */ /* 0x000fe400048070ff */
[----:B------:R-:W-:Y:S01]  /*6150*/  F2FP.SATFINITE.E4M3.F32.PACK_AB_MERGE_C R4, R43, R42, RZ ;  /* 0x0000002a2b04723e */ /* 0x000fe200048070ff */
[----:B------:R1:W-:Y:S01]  /*6160*/  STTM.x8 tmem[UR4], R12 ;  /* 0x0000000c000079ed */ /* 0x0003e200081c0004 */
[----:B------:R-:W-:Y:S01]  /*6170*/  PRMT R8, R8, 0x5410, R5 ;  /* 0x0000541008087816 */ /* 0x000fe20000000005 */
[----:B------:R-:W-:Y:S01]  /*6180*/  MUFU.EX2 R130, R130 ;  /* 0x0000008200827308 */ /* 0x000fe20000000800 */
[----:B------:R-:W-:-:S02]  /*6190*/  PRMT R9, R9, 0x5410, R4 ;  /* 0x0000541009097816 */ /* 0x000fc40000000004 */
[----:B------:R-:W-:Y:S02]  /*61a0*/  F2FP.SATFINITE.E4M3.F32.PACK_AB_MERGE_C R5, R55, R54, RZ ;  /* 0x000000363705723e */ /* 0x000fe400048070ff */
[----:B------:R-:W-:Y:S02]  /*61b0*/  F2FP.SATFINITE.E4M3.F32.PACK_AB_MERGE_C R4, R53, R52, RZ ;  /* 0x000000343504723e */ /* 0x000fe400048070ff */
[----:B------:R-:W-:Y:S01]  /*61c0*/  R2UR UR4, R151 ;  /* 0x00000000970472ca */ /* 0x000fe200000e0000 */
[----:B------:R-:W3:Y:S01]  /*61d0*/  MUFU.EX2 R131, R131 ;  /* 0x0000008300837308 */ /* 0x000ee20000000800 */
[----:B------:R-:W-:-:S07]  /*61e0*/  PRMT R10, R10, 0x5410, R7 ;  /* 0x000054100a0a7816 */ /* 0x000fce0000000007 */
[----:B------:R-:W-:Y:S08]  /*61f0*/  MUFU.EX2 R24, R24 ;  /* 0x0000001800187308 */ /* 0x000ff00000000800 */
[----:B------:R-:W-:Y:S01]  /*6200*/  MUFU.EX2 R25, R25 ;  /* 0x0000001900197308 */ /* 0x000fe20000000800 */
[----:B---3--:R-:W-:-:S07]  /*6210*/  F2FP.SATFINITE.E4M3.F32.PACK_AB_MERGE_C R7, R131, R130, RZ ;  /* 0x000000828307723e */ /* 0x008fce00048070ff */
[----:B------:R-:W-:Y:S01]  /*6220*/  MUFU.EX2 R140, R140 ;  /* 0x0000008c008c7308 */ /* 0x000fe20000000800 */
[----:B-1----:R-:W-:Y:S02]  /*6230*/  PRMT R12, R4, 0x5410, R5 ;  /* 0x00005410040c7816 */ /* 0x002fe40000000005 */
[----:B------:R-:W-:Y:S02]  /*6240*/  F2FP.SATFINITE.E4M3.F32.PACK_AB_MERGE_C R13, R57, R56, RZ ;  /* 0x00000038390d723e */ /* 0x000fe400048070ff */
[----:B------:R-:W-:-:S03]  /*6250*/  F2FP.SATFINITE.E4M3.F32.PACK_AB_MERGE_C R5, R63, R62, RZ ;  /* 0x0000003e3f05723e */ /* 0x000fc600048070ff */
[----:B------:R-:W-:Y:S01]  /*6260*/  MUFU.EX2 R141, R141 ;  /* 0x0000008d008d7308 */ /* 0x000fe20000000800 */
[----:B------:R-:W-:Y:S02]  /*6270*/  F2FP.SATFINITE.E4M3.F32.PACK_AB_MERGE_C R14, R61, R60, RZ ;  /* 0x0000003c3d0e723e */ /* 0x000fe400048070ff */
[----:B------:R-:W-:Y:S02]  /*6280*/  F2FP.SATFINITE.E4M3.F32.PACK_AB_MERGE_C R4, R67, R66, RZ ;  /* 0x000000424304723e */ /* 0x000fe400048070ff */
[----:B------:R-:W-:Y:S02]  /*6290*/  F2FP.SATFINITE.E4M3.F32.PACK_AB_MERGE_C R15, R65, R64, RZ ;  /* 0x00000040410f723e */ /* 0x000fe400048070ff */
[----:B------:R-:W-:Y:S01]  /*62a0*/  PRMT R13, R13, 0x5410, R6 ;  /* 0x000054100d0d7816 */ /* 0x000fe20000000006 */
[----:B------:R-:W-:Y:S01]  /*62b0*/  MUFU.EX2 R154, R154 ;  /* 0x0000009a009a7308 */ /* 0x000fe20000000800 */
[----:B------:R-:W-:Y:S02]  /*62c0*/  PRMT R14, R14, 0x5410, R5 ;  /* 0x000054100e0e7816 */ /* 0x000fe40000000005 */
[----:B------:R-:W-:-:S02]  /*62d0*/  PRMT R15, R15, 0x5410, R4 ;  /* 0x000054100f0f7816 */ /* 0x000fc40000000004 */
[----:B------:R-:W-:Y:S02]  /*62e0*/  F2FP.SATFINITE.E4M3.F32.PACK_AB_MERGE_C R6, R129, R128, RZ ;  /* 0x000000808106723e */ /* 0x000fe400048070ff */
[----:B------:R1:W-:Y:S01]  /*62f0*/  STTM.x8 tmem[UR4], R8 ;  /* 0x00000008000079ed */ /* 0x0003e200081c0004 */
[----:B------:R-:W3:Y:S01]  /*6300*/  MUFU.EX2 R155, R155 ;  /* 0x0000009b009b7308 */ /* 0x000ee20000000800 */
[----:B------:R-:W-:Y:S01]  /*6310*/  PRMT R6, R6, 0x5410, R7 ;  /* 0x0000541006067816 */ /* 0x000fe20000000007 */
[----:B------:R-:W-:Y:S01]  /*6320*/  ULOP3.LUT UR4, UR9, 0x1, URZ, 0x3c, !UPT ;  /* 0x0000000109047892 */ /* 0x000fe2000f8e3cff */
[----:B------:R-:W4:Y:S03]  /*6330*/  FENCE.VIEW.ASYNC.T ;  /* 0x00000000000073c6 */ /* 0x000f260000000200 */
[----:B------:R-:W-:Y:S02]  /*6340*/  USHF.L.U32 UR4, UR4, 0x1f, URZ ;  /* 0x0000001f04047899 */ /* 0x000fe400080006ff */
[----:B------:R-:W-:Y:S08]  /*6350*/  MUFU.EX2 R142, R142 ;  /* 0x0000008e008e7308 */ /* 0x000ff00000000800 */
[----:B------:R-:W5:Y:S01]  /*6360*/  MUFU.EX2 R143, R143 ;  /* 0x0000008f008f7308 */ /* 0x000f620000000800 */
[----:B---3--:R-:W-:-:S07]  /*6370*/  F2FP.SATFINITE.E4M3.F32.PACK_AB_MERGE_C R7, R155, R154, RZ ;  /* 0x0000009a9b07723e */ /* 0x008fce00048070ff */
[----:B------:R-:W-:Y:S08]  /*6380*/  MUFU.EX2 R20, R20 ;  /* 0x0000001400147308 */ /* 0x000ff00000000800 */
[----:B------:R-:W3:Y:S01]  /*6390*/  MUFU.EX2 R21, R21 ;  /* 0x0000001500157308 */ /* 0x000ee20000000800 */
[----:B-1----:R-:W-:Y:S02]  /*63a0*/  F2FP.SATFINITE.E4M3.F32.PACK_AB_MERGE_C R10, R141, R140, RZ ;  /* 0x0000008c8d0a723e */ /* 0x002fe400048070ff */
[----:B------:R-:W-:-:S05]  /*63b0*/  F2FP.SATFINITE.E4M3.F32.PACK_AB_MERGE_C R9, R25, R24, RZ ;  /* 0x000000181909723e */ /* 0x000fca00048070ff */
[----:B------:R-:W-:Y:S01]  /*63c0*/  MUFU.EX2 R22, R22 ;  /* 0x0000001600167308 */ /* 0x000fe20000000800 */
[----:B-----5:R-:W-:Y:S02]  /*63d0*/  F2FP.SATFINITE.E4M3.F32.PACK_AB_MERGE_C R12, R143, R142, RZ ;  /* 0x0000008e8f0c723e */ /* 0x020fe400048070ff */
[----:B------:R-:W-:Y:S02]  /*63e0*/  PRMT R9, R9, 0x5410, R10 ;  /* 0x0000541009097816 */ /* 0x000fe4000000000a */
[----:B------:R-:W-:Y:S02]  /*63f0*/  F2FP.SATFINITE.E4M3.F32.PACK_AB_MERGE_C R10, R145, R144, RZ ;  /* 0x00000090910a723e */ /* 0x000fe400048070ff */
[----:B------:R-:W-:Y:S01]  /*6400*/  PRMT R7, R7, 0x5410, R12 ;  /* 0x0000541007077816 */ /* 0x000fe2000000000c */
        /* <DEDUP_REMOVED lines=8> */
[----:B---3--:R-:W-:-:S04]  /*6490*/  F2FP.SATFINITE.E4M3.F32.PACK_AB_MERGE_C R13, R157, R156, RZ ;  /* 0x0000009c9d0d723e */ /* 0x008fc800048070ff */
[----:B------:R-:W-:Y:S01]  /*64a0*/  PRMT R10, R10, 0x5410, R13 ;  /* 0x000054100a0a7816 */ /* 0x000fe2000000000d */
[----:B------:R-:W-:Y:S02]  /*64b0*/  IMAD.MOV.U32 R13, RZ, RZ, 0x1 ;  /* 0x00000001ff0d7424 */ /* 0x000fe400078e00ff */
[----:B------:R-:W-:Y:S02]  /*64c0*/  MUFU.EX2 R122, R122 ;  /* 0x0000007a007a7308 */ /* 0x000fe40000000800 */
[----:B----4-:R3:W-:Y:S06]  /*64d0*/  SYNCS.ARRIVE.TRANS64.ART0 RZ, [UR5+0x1b0], R13 ;  /* 0x0001b00dffff79a7 */ /* 0x0107ec0008500005 */
[----:B------:R-:W4:Y:S01]  /*64e0*/  MUFU.EX2 R123, R123 ;  /* 0x0000007b007b7308 */ /* 0x000f220000000800 */
[----:B-1----:R-:W-:Y:S01]  /*64f0*/  F2FP.SATFINITE.E4M3.F32.PACK_AB_MERGE_C R4, R121, R120, RZ ;  /* 0x000000787904723e */ /* 0x002fe200048070ff */
[----:B------:R-:W-:-:S04]  /*6500*/  FADD2 R2, R2.F32x2.HI_LO, R120.F32x2.HI_LO ;  /* 0x000000780202724b */ /* 0x000fc80000000000 */
[----:B------:R-:W-:Y:S02]  /*6510*/  FADD2 R2, R2.F32x2.HI_LO, R128.F32x2.HI_LO ;  /* 0x000000800202724b */ /* 0x000fe40000000000 */
[----:B------:R-:W-:Y:S02]  /*6520*/  MUFU.EX2 R124, R124 ;  /* 0x0000007c007c7308 */ /* 0x000fe40000000800 */
[----:B------:R-:W-:-:S04]  /*6530*/  FADD2 R2, R2.F32x2.HI_LO, R20.F32x2.HI_LO ;  /* 0x000000140202724b */ /* 0x000fc80000000000 */
[----:B------:R-:W-:Y:S02]  /*6540*/  FADD2 R2, R2.F32x2.HI_LO, R144.F32x2.HI_LO ;  /* 0x000000900202724b */ /* 0x000fe40000000000 */
[----:B------:R-:W1:Y:S01]  /*6550*/  MUFU.EX2 R125, R125 ;  /* 0x0000007d007d7308 */ /* 0x000e620000000800 */
[----:B----4-:R-:W-:Y:S01]  /*6560*/  F2FP.SATFINITE.E4M3.F32.PACK_AB_MERGE_C R17, R123, R122, RZ ;  /* 0x0000007a7b11723e */ /* 0x010fe200048070ff */
[----:B------:R-:W-:-:S03]  /*6570*/  FADD2 R26, R26.F32x2.HI_LO, R122.F32x2.HI_LO ;  /* 0x0000007a1a1a724b */ /* 0x000fc60000000000 */
[----:B------:R-:W-:Y:S01]  /*6580*/  PRMT R4, R4, 0x5410, R17 ;  /* 0x0000541004047816 */ /* 0x000fe20000000011 */
[----:B------:R-:W-:Y:S02]  /*6590*/  FADD2 R26, R26.F32x2.HI_LO, R130.F32x2.HI_LO ;  /* 0x000000821a1a724b */ /* 0x000fe40000000000 */
[----:B------:R-:W-:Y:S02]  /*65a0*/  MUFU.EX2 R126, R126 ;  /* 0x0000007e007e7308 */ /* 0x000fe40000000800 */
[----:B------:R-:W-:-:S04]  /*65b0*/  FADD2 R26, R26.F32x2.HI_LO, R22.F32x2.HI_LO ;  /* 0x000000161a1a724b */ /* 0x000fc80000000000 */
[----:B------:R-:W-:Y:S02]  /*65c0*/  FADD2 R26, R26.F32x2.HI_LO, R156.F32x2.HI_LO ;  /* 0x0000009c1a1a724b */ /* 0x000fe40000000000 */
[----:B------:R-:W4:Y:S01]  /*65d0*/  MUFU.EX2 R127, R127 ;  /* 0x0000007f007f7308 */ /* 0x000f220000000800 */
[----:B-1----:R-:W-:Y:S01]  /*65e0*/  F2FP.SATFINITE.E4M3.F32.PACK_AB_MERGE_C R5, R125, R124, RZ ;  /* 0x0000007c7d05723e */ /* 0x002fe200048070ff */
[----:B------:R-:W-:Y:S02]  /*65f0*/  FADD2 R28, R28.F32x2.HI_LO, R124.F32x2.HI_LO ;  /* 0x0000007c1c1c724b */ /* 0x000fe40000000000 */
[----:B------:R-:W-:Y:S02]  /*6600*/  FADD2 R2, R2.F32x2.HI_LO, R26.F32x2.HI_LO ;  /* 0x0000001a0202724b */ /* 0x000fe40000000000 */
[----:B------:R-:W-:Y:S02]  /*6610*/  FADD2 R28, R28.F32x2.HI_LO, R154.F32x2.HI_LO ;  /* 0x0000009a1c1c724b */ /* 0x000fe40000000000 */
[----:B------:R-:W-:Y:S02]  /*6620*/  MUFU.EX2 R148, R148 ;  /* 0x0000009400947308 */ /* 0x000fe40000000800 */
[----:B------:R-:W-:-:S06]  /*6630*/  FADD2 R28, R28.F32x2.HI_LO, R24.F32x2.HI_LO ;  /* 0x000000181c1c724b */ /* 0x000fcc0000000000 */
[----:B------:R-:W-:Y:S01]  /*6640*/  MUFU.EX2 R146, R146 ;  /* 0x0000009200927308 */ /* 0x000fe20000000800 */
[----:B----4-:R-:W-:Y:S01]  /*6650*/  F2FP.SATFINITE.E4M3.F32.PACK_AB_MERGE_C R16, R127, R126, RZ ;  /* 0x0000007e7f10723e */ /* 0x010fe200048070ff */
[----:B------:R-:W-:-:S03]  /*6660*/  FADD2 R30, R30.F32x2.HI_LO, R126.F32x2.HI_LO ;  /* 0x0000007e1e1e724b */ /* 0x000fc60000000000 */
[----:B------:R-:W-:Y:S01]  /*6670*/  PRMT R5, R5, 0x5410, R16 ;  /* 0x0000541005057816 */ /* 0x000fe20000000010 */
[----:B------:R-:W-:Y:S02]  /*6680*/  FADD2 R30, R30.F32x2.HI_LO, R142.F32x2.HI_LO ;  /* 0x0000008e1e1e724b */ /* 0x000fe40000000000 */
[----:B------:R-:W1:Y:S02]  /*6690*/  MUFU.EX2 R147, R147 ;  /* 0x0000009300937308 */ /* 0x000e640000000800 */
[----:B------:R-:W-:-:S06]  /*66a0*/  FADD2 R30, R30.F32x2.HI_LO, R140.F32x2.HI_LO ;  /* 0x0000008c1e1e724b */ /* 0x000fcc0000000000 */
[----:B------:R-:W4:Y:S01]  /*66b0*/  MUFU.EX2 R149, R149 ;  /* 0x0000009500957308 */ /* 0x000f220000000800 */
[----:B-1----:R-:W-:Y:S01]  /*66c0*/  F2FP.SATFINITE.E4M3.F32.PACK_AB_MERGE_C R12, R147, R146, RZ ;  /* 0x00000092930c723e */ /* 0x002fe200048070ff */
[----:B------:R-:W-:Y:S01]  /*66d0*/  FADD2 R30, R30.F32x2.HI_LO, R146.F32x2.HI_LO ;  /* 0x000000921e1e724b */ /* 0x000fe20000000000 */
[----:B----4-:R-:W-:Y:S01]  /*66e0*/  F2FP.SATFINITE.E4M3.F32.PACK_AB_MERGE_C R11, R149, R148, RZ ;  /* 0x00000094950b723e */ /* 0x010fe200048070ff */
[----:B------:R-:W-:-:S03]  /*66f0*/  FADD2 R28, R28.F32x2.HI_LO, R148.F32x2.HI_LO ;  /* 0x000000941c1c724b */ /* 0x000fc60000000000 */
[----:B------:R-:W-:Y:S01]  /*6700*/  PRMT R11, R11, 0x5410, R12 ;  /* 0x000054100b0b7816 */ /* 0x000fe2000000000c */
[----:B------:R-:W-:Y:S02]  /*6710*/  IMAD.U32 R12, RZ, RZ, UR4 ;  /* 0x00000004ff0c7e24 */ /* 0x000fe4000f8e00ff */
[----:B------:R-:W-:Y:S01]  /*6720*/  FADD2 R28, R28.F32x2.HI_LO, R30.F32x2.HI_LO ;  /* 0x0000001e1c1c724b */ /* 0x000fe20000000000 */
[----:B------:R3:W-:Y:S01]  /*6730*/  STTM.x8 tmem[UR6], R4 ;  /* 0x00000004000079ed */ /* 0x0007e200081c0006 */
[----:B------:R-:W1:Y:S02]  /*6740*/  FENCE.VIEW.ASYNC.T ;  /* 0x00000000000073c6 */ /* 0x000e640000000200 */
[----:B-1----:R-:W-:Y:S01]  /*6750*/  NOP ;  /* 0x0000000000007918 */ /* 0x002fe20000000000 */
[----:B------:R3:W-:Y:S01]  /*6760*/  @P0 SYNCS.ARRIVE.TRANS64.ART0 RZ, [UR5+0x1c0], R13 ;  /* 0x0001c00dffff09a7 */ /* 0x0007e20008500005 */
[----:B------:R-:W-:Y:S01]  /*6770*/  FADD2 R2, R2.F32x2.HI_LO, R28.F32x2.HI_LO ;  /* 0x0000001c0202724b */ /* 0x000fe20000000000 */
[----:B------:R-:W1:Y:S02]  /*6780*/  SYNCS.PHASECHK.TRANS64.TRYWAIT P0, [UR8], R12 ;  /* 0x0000000cff0075a7 */ /* 0x000e640008001108 */
[----:B-1-3--:R-:W-:Y:S05]  /*6790*/  @!P0 BRA `(.L_x_49) ;  /* 0x0000004c005c8947 */ /* 0x00afea0003800000 */
.L_x_120:
[----:B------:R-:W-:Y:S01]  /*67a0*/  FADD R158, R2, R3 ;  /* 0x00000003029e7221 */ /* 0x000fe20000000000 */
[----:B------:R-:W-:Y:S06]  /*67b0*/  BRA.U !UP0, `(.L_x_50) ;  /* 0x0000002108847547 */ /* 0x000fec000b800000 */
[----:B------:R-:W-:Y:S01]  /*67c0*/  MOV R160, R153 ;  /* 0x0000009900a07202 */ /* 0x000fe20000000f00 */
[----:B------:R-:W3:Y:S01]  /*67d0*/  LDCU UR4, c[0x0][0x600] ;  /* 0x0000c000ff0477ac */ /* 0x000ee20008000800 */
[----:B------:R-:W-:-:S04]  /*67e0*/  UMOV UR11, URZ ;  /* 0x000000ff000b7c82 */ /* 0x000fc80008000000 */
.L_x_53:
[----:B------:R-:W-:Y:S01]  /*67f0*/  UMOV UR5, UR16 ;  /* 0x0000001000057c82 */ /* 0x000fe20008000000 */
[----:B------:R-:W-:Y:S01]  /*6800*/  USHF.L.U32 UR6, UR10, 0x1f, URZ ;  /* 0x0000001f0a067899 */ /* 0x000fe200080006ff */
[----:B------:R-:W-:Y:S01]  /*6810*/  R2UR UR7, R137 ;  /* 0x00000000890772ca */ /* 0x000fe200000e0000 */
[----:B------:R-:W-:-:S04]  /*6820*/  @!UP2 UIADD3 UR5, UPT, UPT, UR12, URZ, URZ ;  /* 0x000000ff0c05a290 */ /* 0x000fc8000fffe0ff */
[----:B------:R-:W-:-:S05]  /*6830*/  MOV R2, UR6 ;  /* 0x0000000600027c02 */ /* 0x000fca0008000f00 */
[----:B------:R-:W4:Y:S02]  /*6840*/  SYNCS.PHASECHK.TRANS64.TRYWAIT P0, [UR5+0x1a0], R2 ;  /* 0x0001a002ff0075a7 */ /* 0x000f240008001105 */
[----:B----4-:R-:W-:Y:S05]  /*6850*/  @!P0 BRA `(.L_x_51) ;  /* 0x0000004c00488947 */ /* 0x010fea0003800000 */
.L_x_122:
[----:B------:R-:W4:Y:S01]  /*6860*/  LDTM.x32 R100, tmem[UR7] ;  /* 0x00000007006479ee */ /* 0x000f2200082c0000 */
[----:B------:R-:W-:Y:S01]  /*6870*/  R2UR UR6, R136 ;  /* 0x00000000880672ca */ /* 0x000fe200000e0000 */
[----:B---3--:R-:W-:Y:S01]  /*6880*/  IMAD.U32 R159, RZ, RZ, UR4 ;  /* 0x00000004ff9f7e24 */ /* 0x008fe2000f8e00ff */
[----:B------:R-:W-:Y:S01]  /*6890*/  R2UR UR7, R138 ;  /* 0x000000008a0772ca */ /* 0x000fe200000e0000 */
[----:B------:R-:W-:-:S10]  /*68a0*/  IMAD.MOV.U32 R162, RZ, RZ, 0x3d9df09d ;  /* 0x3d9df09dffa27424 */ /* 0x000fd400078e00ff */
[----:B------:R-:W3:Y:S01]  /*68b0*/  LDTM.x32 R68, tmem[UR6] ;  /* 0x00000006004479ee */ /* 0x000ee200082c0000 */
[----:B------:R-:W-:Y:S01]  /*68c0*/  R2UR UR6, R139 ;  /* 0x000000008b0672ca */ /* 0x000fe200000e0000 */
[----:B------:R-:W5:Y:S01]  /*68d0*/  LDTM.x32 R36, tmem[UR7] ;  /* 0x00000007002479ee */ /* 0x000f6200082c0000 */
[----:B------:R-:W-:Y:S02]  /*68e0*/  R2UR UR7, R152 ;  /* 0x00000000980772ca */ /* 0x000fe400000e0000 */
[----:B----4-:R-:W-:Y:S02]  /*68f0*/  FMNMX3 R140, R160, R100, R101, !PT ;  /* 0x00000064a08c7276 */ /* 0x010fe40007800065 */
[----:B------:R-:W-:Y:S02]  /*6900*/  FMNMX R3, R102, R103, !PT ;  /* 0x0000006766037209 */ /* 0x000fe40007800000 */
[----:B-1----:R-:W-:-:S05]  /*6910*/  FMNMX R2, R104, R105, !PT ;  /* 0x0000006968027209 */ /* 0x002fca0007800000 */
[----:B------:R-:W1:Y:S01]  /*6920*/  LDTM.x32 R4, tmem[UR6] ;  /* 0x00000006000479ee */ /* 0x000e6200082c0000 */
[----:B------:R-:W-:Y:S02]  /*6930*/  FMNMX R153, R106, R107, !PT ;  /* 0x0000006b6a997209 */ /* 0x000fe40007800000 */
        /* <DEDUP_REMOVED lines=12> */
[----:B---3--:R-:W-:Y:S02]  /*6a00*/  FMNMX3 R140, R140, R68, R69, !PT ;  /* 0x000000448c8c7276 */ /* 0x008fe40007800045 */
        /* <DEDUP_REMOVED lines=15> */
[----:B-----5:R-:W-:-:S02]  /*6b00*/  FMNMX3 R140, R140, R36, R37, !PT ;  /* 0x000000248c8c7276 */ /* 0x020fc40007800025 */
        /* <DEDUP_REMOVED lines=15> */
[----:B-1----:R-:W-:Y:S02]  /*6c00*/  FMNMX3 R140, R140, R4, R5, !PT ;  /* 0x000000048c8c7276 */ /* 0x002fe40007800005 */
        /* <DEDUP_REMOVED lines=15> */
[----:B------:R-:W-:Y:S02]  /*6d00*/  FMNMX R3, R140, R3, !PT ;  /* 0x000000038c037209 */ /* 0x000fe40007800000 */
[----:B------:R-:W-:Y:S02]  /*6d10*/  R2UR UR6, R138 ;  /* 0x000000008a0672ca */ /* 0x000fe400000e0000 */
[----:B------:R-:W-:-:S04]  /*6d20*/  FMNMX3 R153, R3, R2, R153, !PT ;  /* 0x0000000203997276 */ /* 0x000fc80007800099 */
[----:B------:R-:W-:-:S04]  /*6d30*/  FSETP.NEU.AND P0, PT, R153, -INF , PT ;  /* 0xff8000009900780b */ /* 0x000fc80003f0d000 */
[----:B------:R-:W-:Y:S02]  /*6d40*/  FSEL R3, R153, RZ, P0 ;  /* 0x000000ff99037208 */ /* 0x000fe40000000000 */
[----:B------:R-:W-:-:S03]  /*6d50*/  ELECT P0, URZ, PT ;  /* 0x0000000000ff782f */ /* 0x000fc60003800000 */
[----:B------:R-:W-:-:S04]  /*6d60*/  FADD R161, -R3, R160 ;  /* 0x000000a003a17221 */ /* 0x000fc80000000100 */
[----:B------:R-:W-:-:S05]  /*6d70*/  FMUL R161, R161, UR4 ;  /* 0x00000004a1a17c20 */ /* 0x000fca0008400000 */
[----:B------:R-:W-:Y:S02]  /*6d80*/  FSETP.GE.AND P1, PT, R161, -4, PT ;  /* 0xc0800000a100780b */ /* 0x000fe40003f26000 */
[----:B------:R-:W1:Y:S02]  /*6d90*/  MUFU.EX2 R161, R161 ;  /* 0x000000a100a17308 */ /* 0x000e640000000800 */
[C---:B------:R-:W-:Y:S02]  /*6da0*/  FSEL R2, R160.reuse, R3, P1 ;  /* 0x00000003a0027208 */ /* 0x040fe40000800000 */
[----:B------:R-:W-:-:S03]  /*6db0*/  FSEL R153, R160, R153, P1 ;  /* 0x00000099a0997208 */ /* 0x000fc60000800000 */
[----:B------:R-:W-:-:S04]  /*6dc0*/  FFMA R159, -R2, R159, 8 ;  /* 0x41000000029f7423 */ /* 0x000fc8000000019f */
[--C-:B------:R-:W-:Y:S02]  /*6dd0*/  FFMA2 R2, R100.F32x2.HI_LO, UR4.F32, R159.reuse.F32 ;  /* 0x0000000464027c49 */ /* 0x100fe4000920009f */
[--C-:B------:R-:W-:Y:S02]  /*6de0*/  FFMA2 R100, R102.F32x2.HI_LO, UR4.F32, R159.reuse.F32 ;  /* 0x0000000466647c49 */ /* 0x100fe4000920009f */
[--C-:B------:R-:W-:Y:S02]  /*6df0*/  FFMA2 R102, R104.F32x2.HI_LO, UR4.F32, R159.reuse.F32 ;  /* 0x0000000468667c49 */ /* 0x100fe4000920009f */
[--C-:B------:R-:W-:Y:S01]  /*6e00*/  FFMA2 R104, R106.F32x2.HI_LO, UR4.F32, R159.reuse.F32 ;  /* 0x000000046a687c49 */ /* 0x100fe2000920009f */
[----:B------:R-:W-:Y:S01]  /*6e10*/  MUFU.EX2 R2, R2 ;  /* 0x0000000200027308 */ /* 0x000fe20000000800 */
[--C-:B------:R-:W-:Y:S01]  /*6e20*/  FFMA2 R106, R108.F32x2.HI_LO, UR4.F32, R159.reuse.F32 ;  /* 0x000000046c6a7c49 */ /* 0x100fe2000920009f */
[----:B-1----:R-:W-:Y:S01]  /*6e30*/  FSEL R161, R161, 1, !P1 ;  /* 0x3f800000a1a17808 */ /* 0x002fe20004800000 */
[----:B------:R-:W-:-:S02]  /*6e40*/  FFMA2 R108, R110.F32x2.HI_LO, UR4.F32, R159.F32 ;  /* 0x000000046e6c7c49 */ /* 0x000fc4000920009f */
[--C-:B------:R-:W-:Y:S02]  /*6e50*/  FFMA2 R110, R112.F32x2.HI_LO, UR4.F32, R159.reuse.F32 ;  /* 0x00000004706e7c49 */ /* 0x100fe4000920009f */
[--C-:B------:R-:W-:Y:S01]  /*6e60*/  FFMA2 R112, R114.F32x2.HI_LO, UR4.F32, R159.reuse.F32 ;  /* 0x0000000472707c49 */ /* 0x100fe2000920009f */
[----:B------:R-:W1:Y:S01]  /*6e70*/  MUFU.EX2 R3, R3 ;  /* 0x0000000300037308 */ /* 0x000e620000000800 */
        /* <DEDUP_REMOVED lines=9> */
[----:B------:R-:W3:Y:S01]  /*6f10*/  MUFU.EX2 R101, R101 ;  /* 0x0000006500657308 */ /* 0x000ee20000000800 */
[--C-:B------:R-:W-:Y:S02]  /*6f20*/  FFMA2 R130, R68.F32x2.HI_LO, UR4.F32, R159.reuse.F32 ;  /* 0x0000000444827c49 */ /* 0x100fe4000920009f */
[----:B------:R-:W-:Y:S02]  /*6f30*/  IMAD.U32 R69, RZ, RZ, UR15 ;  /* 0x0000000fff457e24 */ /* 0x000fe4000f8e00ff */
[--C-:B------:R-:W-:Y:S01]  /*6f40*/  FFMA2 R144, R74.F32x2.HI_LO, UR4.F32, R159.reuse.F32 ;  /* 0x000000044a907c49 */ /* 0x100fe2000920009f */
[----:B-1----:R-:W-:Y:S01]  /*6f50*/  F2FP.SATFINITE.E4M3.F32.PACK_AB_MERGE_C R68, R3, R2, RZ ;  /* 0x000000020344723e */ /* 0x002fe200048070ff */
[--C-:B------:R-:W-:Y:S01]  /*6f60*/  FFMA2 R140, R70.F32x2.HI_LO, UR4.F32, R159.reuse.F32 ;  /* 0x00000004468c7c49 */ /* 0x100fe2000920009f */
[----:B------:R-:W-:Y:S01]  /*6f70*/  LOP3.LUT R69, R69, 0x7f, R0, 0xf8, !PT ;  /* 0x0000007f45457812 */ /* 0x000fe200078ef800 */
[----:B------:R-:W-:Y:S01]  /*6f80*/  MUFU.EX2 R102, R102 ;  /* 0x0000006600667308 */ /* 0x000fe20000000800 */
[----:B------:R-:W-:-:S02]  /*6f90*/  FFMA2 R142, R72.F32x2.HI_LO, UR4.F32, R159.F32 ;  /* 0x00000004488e7c49 */ /* 0x000fc4000920009f */
[----:B------:R-:W-:Y:S01]  /*6fa0*/  LEA R74, R69, UR12, 0x2 ;  /* 0x0000000c454a7c11 */ /* 0x000fe2000f8e10ff */
[--C-:B------:R-:W-:Y:S02]  /*6fb0*/  FFMA2 R146, R36.F32x2.HI_LO, UR4.F32, R159.reuse.F32 ;  /* 0x0000000424927c49 */ /* 0x100fe4000920009f */
[--C-:B------:R-:W-:Y:S02]  /*6fc0*/  FFMA2 R154, R40.F32x2.HI_LO, UR4.F32, R159.reuse.F32 ;  /* 0x00000004289a7c49 */ /* 0x100fe4000920009f */
[----:B------:R-:W-:Y:S01]  /*6fd0*/  IMAD.U32 R40, RZ, RZ, UR13 ;  /* 0x0000000dff287e24 */ /* 0x000fe2000f8e00ff */
[----:B------:R-:W1:Y:S01]  /*6fe0*/  MUFU.EX2 R103, R103 ;  /* 0x0000006700677308 */ /* 0x000e620000000800 */
[----:B---3--:R-:W-:Y:S01]  /*6ff0*/  F2FP.SATFINITE.E4M3.F32.PACK_AB_MERGE_C R69, R101, R100, RZ ;  /* 0x000000646545723e */ /* 0x008fe200048070ff */
[----:B------:R3:W-:Y:S01]  /*7000*/  STS [R74+0x26c], R161 ;  /* 0x00026ca14a007388 */ /* 0x0007e20000000800 */
[----:B------:R-:W-:Y:S02]  /*7010*/  FFMA2 R148, R38.F32x2.HI_LO, UR4.F32, R159.F32 ;  /* 0x0000000426947c49 */ /* 0x000fe4000920009f */
[----:B------:R-:W-:Y:S01]  /*7020*/  PRMT R68, R68, 0x5410, R69 ;  /* 0x0000541044447816 */ /* 0x000fe20000000045 */
[----:B------:R4:W-:Y:S06]  /*7030*/  BAR.ARV R40, 0x40 ;  /* 0x000100280000751d */ /* 0x0009ec0000002000 */
[----:B------:R-:W-:Y:S01]  /*7040*/  MUFU.EX2 R104, R104 ;  /* 0x0000006800687308 */ /* 0x000fe20000000800 */
[----:B------:R-:W-:-:S02]  /*7050*/  FFMA2 R76, R76.F32x2.HI_LO, UR4.F32, R159.F32 ;  /* 0x000000044c4c7c49 */ /* 0x000fc4000920009f */
[--C-:B------:R-:W-:Y:S01]  /*7060*/  FFMA2 R78, R78.F32x2.HI_LO, UR4.F32, R159.reuse.F32 ;  /* 0x000000044e4e7c49 */ /* 0x100fe2000920009f */
[----:B-1----:R-:W-:Y:S01]  /*7070*/  F2FP.SATFINITE.E4M3.F32.PACK_AB_MERGE_C R69, R103, R102, RZ ;  /* 0x000000666745723e */ /* 0x002fe200048070ff */
[----:B------:R-:W-:-:S03]  /*7080*/  FFMA2 R88, R88.F32x2.HI_LO, UR4.F32, R159.F32 ;  /* 0x0000000458587c49 */ /* 0x000fc6000920009f */
[----:B------:R-:W1:Y:S01]  /*7090*/  MUFU.EX2 R105, R105 ;  /* 0x0000006900697308 */ /* 0x000e620000000800 */
[--C-:B------:R-:W-:Y:S02]  /*70a0*/  FFMA2 R90, R90.F32x2.HI_LO, UR4.F32, R159.reuse.F32 ;  /* 0x000000045a5a7c49 */ /* 0x100fe4000920009f */
[--C-:B------:R-:W-:Y:S02]  /*70b0*/  FFMA2 R84, R84.F32x2.HI_LO, UR4.F32, R159.reuse.F32 ;  /* 0x0000000454547c49 */ /* 0x100fe4000920009f */
[--C-:B------:R-:W-:Y:S02]  /*70c0*/  FFMA2 R86, R86.F32x2.HI_LO, UR4.F32, R159.reuse.F32 ;  /* 0x0000000456567c49 */ /* 0x100fe4000920009f */
[--C-:B------:R-:W-:Y:S01]  /*70d0*/  FFMA2 R92, R92.F32x2.HI_LO, UR4.F32, R159.reuse.F32 ;  /* 0x000000045c5c7c49 */ /* 0x100fe2000920009f */
[----:B------:R-:W-:Y:S01]  /*70e0*/  MUFU.EX2 R106, R106 ;  /* 0x0000006a006a7308 */ /* 0x000fe20000000800 */
[--C-:B----4-:R-:W-:Y:S02]  /*70f0*/  FFMA2 R40, R82.F32x2.HI_LO, UR4.F32, R159.reuse.F32 ;  /* 0x0000000452287c49 */ /* 0x110fe4000920009f */
[----:B------:R-:W-:-:S02]  /*7100*/  FFMA2 R82, R98.F32x2.HI_LO, UR4.F32, R159.F32 ;  /* 0x0000000462527c49 */ /* 0x000fc4000920009f */
[--C-:B------:R-:W-:Y:S01]  /*7110*/  FFMA2 R94, R94.F32x2.HI_LO, UR4.F32, R159.reuse.F32 ;  /* 0x000000045e5e7c49 */ /* 0x100fe2000920009f */
[----:B------:R-:W-:Y:S01]  /*7120*/  FMNMX R40, R40, -127, !PT ;  /* 0xc2fe000028287809 */ /* 0x000fe20007800000 */
[--C-:B------:R-:W-:Y:S01]  /*7130*/  FFMA2 R98, R8.F32x2.HI_LO, UR4.F32, R159.reuse.F32 ;  /* 0x0000000408627c49 */ /* 0x100fe2000920009f */
[----:B------:R-:W4:Y:S01]  /*7140*/  MUFU.EX2 R107, R107 ;  /* 0x0000006b006b7308 */ /* 0x000f220000000800 */
[----:B-1----:R-:W-:Y:S01]  /*7150*/  F2FP.SATFINITE.E4M3.F32.PACK_AB_MERGE_C R72, R105, R104, RZ ;  /* 0x000000686948723e */ /* 0x002fe200048070ff */
[--C-:B------:R-:W-:Y:S01]  /*7160*/  FFMA2 R156, R10.F32x2.HI_LO, UR4.F32, R159.reuse.F32 ;  /* 0x000000040a9c7c49 */ /* 0x100fe2000920009f */
[----:B------:R-:W-:Y:S01]  /*7170*/  FMNMX R41, R41, -127, !PT ;  /* 0xc2fe000029297809 */ /* 0x000fe20007800000 */
[--C-:B------:R-:W-:Y:S01]  /*7180*/  FFMA2 R56, R56.F32x2.HI_LO, UR4.F32, R159.reuse.F32 ;  /* 0x0000000438387c49 */ /* 0x100fe2000920009f */
[----:B------:R-:W-:Y:S01]  /*7190*/  PRMT R69, R69, 0x5410, R72 ;  /* 0x0000541045457816 */ /* 0x000fe20000000048 */
[--C-:B------:R-:W-:Y:S01]  /*71a0*/  FFMA2 R58, R58.F32x2.HI_LO, UR4.F32, R159.reuse.F32 ;  /* 0x000000043a3a7c49 */ /* 0x100fe2000920009f */
[----:B------:R-:W-:Y:S01]  /*71b0*/  FMNMX R82, R82, -127, !PT ;  /* 0xc2fe000052527809 */ /* 0x000fe20007800000 */
[----:B------:R-:W-:Y:S01]  /*71c0*/  MUFU.EX2 R108, R108 ;  /* 0x0000006c006c7308 */ /* 0x000fe20000000800 */
[----:B------:R-:W-:Y:S01]  /*71d0*/  FMNMX R83, R83, -127, !PT ;  /* 0xc2fe000053537809 */ /* 0x000fe20007800000 */
[----:B------:R-:W-:-:S02]  /*71e0*/  FFMA2 R44, R44.F32x2.HI_LO, UR4.F32, R159.F32 ;  /* 0x000000042c2c7c49 */ /* 0x000fc4000920009f */
[--C-:B------:R-:W-:Y:S02]  /*71f0*/  FFMA2 R46, R46.F32x2.HI_LO, UR4.F32, R159.reuse.F32 ;  /* 0x000000042e2e7c49 */ /* 0x100fe4000920009f */
[--C-:B------:R-:W-:Y:S02]  /*7200*/  FFMA2 R52, R52.F32x2.HI_LO, UR4.F32, R159.reuse.F32 ;  /* 0x0000000434347c49 */ /* 0x100fe4000920009f */
[----:B------:R-:W1:Y:S01]  /*7210*/  MUFU.EX2 R109, R109 ;  /* 0x0000006d006d7308 */ /* 0x000e620000000800 */
[----:B----4-:R-:W-:Y:S01]  /*7220*/  F2FP.SATFINITE.E4M3.F32.PACK_AB_MERGE_C R70, R107, R106, RZ ;  /* 0x0000006a6b46723e */ /* 0x010fe200048070ff */
[--C-:B------:R-:W-:Y:S02]  /*7230*/  FFMA2 R54, R54.F32x2.HI_LO, UR4.F32, R159.reuse.F32 ;  /* 0x0000000436367c49 */ /* 0x100fe4000920009f */
[--C-:B------:R-:W-:Y:S02]  /*7240*/  FFMA2 R60, R60.F32x2.HI_LO, UR4.F32, R159.reuse.F32 ;  /* 0x000000043c3c7c49 */ /* 0x100fe4000920009f */
[----:B------:R-:W-:-:S02]  /*7250*/  FFMA2 R62, R62.F32x2.HI_LO, UR4.F32, R159.F32 ;  /* 0x000000043e3e7c49 */ /* 0x000fc4000920009f */
[----:B------:R-:W-:Y:S01]  /*7260*/  MUFU.EX2 R110, R110 ;  /* 0x0000006e006e7308 */ /* 0x000fe20000000800 */
[--C-:B------:R-:W-:Y:S02]  /*7270*/  FFMA2 R16, R16.F32x2.HI_LO, UR4.F32, R159.reuse.F32 ;  /* 0x0000000410107c49 */ /* 0x100fe4000920009f */
[--C-:B------:R-:W-:Y:S02]  /*7280*/  FFMA2 R18, R18.F32x2.HI_LO, UR4.F32, R159.reuse.F32 ;  /* 0x0000000412127c49 */ /* 0x100fe4000920009f */
[--C-:B------:R-:W-:Y:S02]  /*7290*/  FFMA2 R20, R20.F32x2.HI_LO, UR4.F32, R159.reuse.F32 ;  /* 0x0000000414147c49 */ /* 0x100fe4000920009f */
[--C-:B------:R-:W-:Y:S01]  /*72a0*/  FFMA2 R22, R22.F32x2.HI_LO, UR4.F32, R159.reuse.F32 ;  /* 0x0000000416167c49 */ /* 0x100fe2000920009f */
[----:B------:R-:W4:Y:S01]  /*72b0*/  MUFU.EX2 R111, R111 ;  /* 0x0000006f006f7308 */ /* 0x000f220000000800 */
[----:B-1----:R-:W-:Y:S01]  /*72c0*/  F2FP.SATFINITE.E4M3.F32.PACK_AB_MERGE_C R37, R109, R108, RZ ;  /* 0x0000006c6d25723e */ /* 0x002fe200048070ff */
[----:B------:R-:W-:-:S02]  /*72d0*/  FFMA2 R24, R24.F32x2.HI_LO, UR4.F32, R159.F32 ;  /* 0x0000000418187c49 */ /* 0x000fc4000920009f */
[----:B------:R-:W-:Y:S01]  /*72e0*/  FFMA2 R26, R26.F32x2.HI_LO, UR4.F32, R159.F32 ;  /* 0x000000041a1a7c49 */ /* 0x000fe2000920009f */
[----:B------:R-:W-:Y:S01]  /*72f0*/  PRMT R70, R70, 0x5410, R37 ;  /* 0x0000541046467816 */ /* 0x000fe20000000025 */
[--C-:B------:R-:W-:Y:S02]  /*7300*/  FFMA2 R30, R30.F32x2.HI_LO, UR4.F32, R159.reuse.F32 ;  /* 0x000000041e1e7c49 */ /* 0x100fe4000920009f */
[----:B------:R-:W-:Y:S01]  /*7310*/  MUFU.EX2 R112, R112 ;  /* 0x0000007000707308 */ /* 0x000fe20000000800 */
[--C-:B------:R-:W-:Y:S02]  /*7320*/  FFMA2 R32, R32.F32x2.HI_LO, UR4.F32, R159.reuse.F32 ;  /* 0x0000000420207c49 */ /* 0x100fe4000920009f */
[----:B------:R-:W-:-:S05]  /*7330*/  FFMA2 R34, R34.F32x2.HI_LO, UR4.F32, R159.F32 ;  /* 0x0000000422227c49 */ /* 0x000fca000920009f */
[----:B------:R-:W1:Y:S01]  /*7340*/  MUFU.EX2 R113, R113 ;  /* 0x0000007100717308 */ /* 0x000e620000000800 */
[----:B----4-:R-:W-:-:S07]  /*7350*/  F2FP.SATFINITE.E4M3.F32.PACK_AB_MERGE_C R71, R111, R110, RZ ;  /* 0x0000006e6f47723e */ /* 0x010fce00048070ff */
[----:B------:R-:W-:Y:S08]  /*7360*/  MUFU.EX2 R114, R114 ;  /* 0x0000007200727308 */ /* 0x000ff00000000800 */
[----:B------:R-:W4:Y:S01]  /*7370*/  MUFU.EX2 R115, R115 ;  /* 0x0000007300737308 */ /* 0x000f220000000800 */
[----:B-1----:R-:W-:-:S04]  /*7380*/  F2FP.SATFINITE.E4M3.F32.PACK_AB_MERGE_C R36, R113, R112, RZ ;  /* 0x000000707124723e */ /* 0x002fc800048070ff */
[----:B------:R-:W-:-:S03]  /*7390*/  PRMT R71, R71, 0x5410, R36 ;  /* 0x0000541047477816 */ /* 0x000fc60000000024 */
[----:B------:R-:W-:Y:S08]  /*73a0*/  MUFU.EX2 R116, R116 ;  /* 0x0000007400747308 */ /* 0x000ff00000000800 */
        /* <DEDUP_REMOVED lines=10> */
[----:B------:R-:W3:Y:S01]  /*7450*/  MUFU.EX2 R123, R123 ;  /* 0x0000007b007b7308 */ /* 0x000ee20000000800 */
[----:B-1----:R-:W-:-:S04]  /*7460*/  F2FP.SATFINITE.E4M3.F32.PACK_AB_MERGE_C R36, R121, R120, RZ ;  /* 0x000000787924723e */ /* 0x002fc800048070ff */
        /* <DEDUP_REMOVED lines=14> */
[----:B------:R-:W-:Y:S01]  /*7550*/  PRMT R75, R75, 0x5410, R36 ;  /* 0x000054104b4b7816 */ /* 0x000fe20000000024 */
[--C-:B------:R-:W-:Y:S02]  /*7560*/  FFMA2 R36, R80.F32x2.HI_LO, UR4.F32, R159.reuse.F32 ;  /* 0x0000000450247c49 */ /* 0x100fe4000920009f */
[----:B------:R-:W-:Y:S01]  /*7570*/  FFMA2 R80, R42.F32x2.HI_LO, UR4.F32, R159.F32 ;  /* 0x000000042a507c49 */ /* 0x000fe2000920009f */
[----:B------:R1:W-:Y:S01]  /*7580*/  STTM.x8 tmem[UR6], R68 ;  /* 0x00000044000079ed */ /* 0x0003e200081c0006 */
[----:B------:R-:W-:Y:S01]  /*7590*/  MUFU.EX2 R144, R144 ;  /* 0x0000009000907308 */ /* 0x000fe20000000800 */
[----:B------:R-:W-:Y:S02]  /*75a0*/  FMNMX R42, R36, -127, !PT ;  /* 0xc2fe0000242a7809 */ /* 0x000fe40007800000 */
[----:B------:R-:W-:Y:S02]  /*75b0*/  FMNMX R43, R37, -127, !PT ;  /* 0xc2fe0000252b7809 */ /* 0x000fe40007800000 */
[----:B------:R-:W-:-:S03]  /*75c0*/  R2UR UR6, R150 ;  /* 0x00000000960672ca */ /* 0x000fc600000e0000 */
[----:B------:R-:W-:Y:S01]  /*75d0*/  FADD2.RM R36, R42.F32x2.HI_LO, 12582912 ;  /* 0x4b4000002a24744b */ /* 0x000fe20000204000 */
[----:B------:R-:W-:Y:S03]  /*75e0*/  MUFU.EX2 R145, R145 ;  /* 0x0000009100917308 */ /* 0x000fe60000000800 */
[----:B------:R-:W-:-:S05]  /*75f0*/  FADD2 R38, R36.F32x2.HI_LO, -12582912 ;  /* 0xcb4000002426744b */ /* 0x000fca0000200000 */
[----:B------:R-:W-:Y:S08]  /*7600*/  MUFU.EX2 R130, R130 ;  /* 0x0000008200827308 */ /* 0x000ff00000000800 */
[----:B------:R-:W4:Y:S08]  /*7610*/  MUFU.EX2 R131, R131 ;  /* 0x0000008300837308 */ /* 0x000f300000000800 */
[----:B------:R-:W-:Y:S01]  /*7620*/  MUFU.EX2 R140, R140 ;  /* 0x0000008c008c7308 */ /* 0x000fe20000000800 */
[----:B-1----:R-:W-:-:S02]  /*7630*/  FADD2 R72, R42.F32x2.HI_LO, -R38.F32x2.HI_LO ;  /* 0x800000262a48724b */ /* 0x002fc40000000000 */
[----:B------:R-:W-:Y:S02]  /*7640*/  FADD2.RM R70, R40.F32x2.HI_LO, 12582912 ;  /* 0x4b4000002846744b */ /* 0x000fe40000204000 */
[----:B------:R-:W-:-:S03]  /*7650*/  FFMA2 R38, R72.F32x2.HI_LO, R162.F32, 0.22756439447402954102 ;  /* 0x3e6906a448267449 */ /* 0x000fc600012000a2 */
[----:B------:R-:W-:Y:S01]  /*7660*/  MUFU.EX2 R141, R141 ;  /* 0x0000008d008d7308 */ /* 0x000fe20000000800 */
[----:B------:R-:W-:Y:S02]  /*7670*/  FADD2.RM R74, R82.F32x2.HI_LO, 12582912 ;  /* 0x4b400000524a744b */ /* 0x000fe40000204000 */
[----:B------:R-:W-:-:S04]  /*7680*/  FFMA2 R38, R38.F32x2.HI_LO, R72.F32x2.HI_LO, 0.69514614343643188477 ;  /* 0x3f31f51926267449 */ /* 0x000fc80000200048 */
[----:B------:R-:W-:Y:S01]  /*7690*/  FFMA2 R72, R38.F32x2.HI_LO, R72.F32x2.HI_LO, 1 ;  /* 0x3f80000026487449 */ /* 0x000fe20000200048 */
[----:B------:R-:W-:Y:S01]  /*76a0*/  MUFU.EX2 R76, R76 ;  /* 0x0000004c004c7308 */ /* 0x000fe20000000800 */
[----:B------:R-:W-:Y:S02]  /*76b0*/  FADD2 R38, R70.F32x2.HI_LO, -12582912 ;  /* 0xcb4000004626744b */ /* 0x000fe40000200000 */
[----:B------:R-:W-:Y:S01]  /*76c0*/  IMAD R73, R37, 0x800000, R73 ;  /* 0x0080000025497824 */ /* 0x000fe200078e0249 */
[----:B---3--:R-:W-:Y:S01]  /*76d0*/  F2FP.SATFINITE.E4M3.F32.PACK_AB_MERGE_C R37, R143, R142, RZ ;  /* 0x0000008e8f25723e */ /* 0x008fe200048070ff */
[----:B------:R-:W-:Y:S02]  /*76e0*/  FADD2 R38, R40.F32x2.HI_LO, -R38.F32x2.HI_LO ;  /* 0x800000262826724b */ /* 0x000fe40000000000 */
[----:B------:R-:W-:Y:S02]  /*76f0*/  IMAD R72, R36, 0x800000, R72 ;  /* 0x0080000024487824 */ /* 0x000fe400078e0248 */
[--C-:B------:R-:W-:Y:S01]  /*7700*/  FFMA2 R40, R96.F32x2.HI_LO, UR4.F32, R159.reuse.F32 ;  /* 0x0000000460287c49 */ /* 0x100fe2000920009f */
[----:B------:R-:W1:Y:S01]  /*7710*/  MUFU.EX2 R77, R77 ;  /* 0x0000004d004d7308 */ /* 0x000e620000000800 */
[----:B------:R-:W-:Y:S01]  /*7720*/  FFMA2 R42, R38.F32x2.HI_LO, R162.F32, 0.22756439447402954102 ;  /* 0x3e6906a4262a7449 */ /* 0x000fe200012000a2 */
[----:B----4-:R-:W-:Y:S01]  /*7730*/  F2FP.SATFINITE.E4M3.F32.PACK_AB_MERGE_C R36, R131, R130, RZ ;  /* 0x000000828324723e */ /* 0x010fe200048070ff */
[--C-:B------:R-:W-:Y:S01]  /*7740*/  FFMA2 R96, R6.F32x2.HI_LO, UR4.F32, R159.reuse.F32 ;  /* 0x0000000406607c49 */ /* 0x100fe2000920009f */
[----:B------:R-:W-:Y:S01]  /*7750*/  FMNMX R40, R40, -127, !PT ;  /* 0xc2fe000028287809 */ /* 0x000fe20007800000 */
[-C--:B------:R-:W-:Y:S01]  /*7760*/  FFMA2 R42, R42.F32x2.HI_LO, R38.reuse.F32x2.HI_LO, 0.69514614343643188477 ;  /* 0x3f31f5192a2a7449 */ /* 0x080fe20000200026 */
[----:B------:R-:W-:Y:S01]  /*7770*/  FMNMX R41, R41, -127, !PT ;  /* 0xc2fe000029297809 */ /* 0x000fe20007800000 */
[----:B------:R-:W-:Y:S01]  /*7780*/  FFMA2 R6, R48.F32x2.HI_LO, UR4.F32, R159.F32 ;  /* 0x0000000430067c49 */ /* 0x000fe2000920009f */
[----:B------:R-:W-:Y:S01]  /*7790*/  MUFU.EX2 R78, R78 ;  /* 0x0000004e004e7308 */ /* 0x000fe20000000800 */
[----:B------:R-:W-:-:S02]  /*77a0*/  FFMA2 R38, R42.F32x2.HI_LO, R38.F32x2.HI_LO, 1 ;  /* 0x3f8000002a267449 */ /* 0x000fc40000200026 */
[----:B------:R-:W-:Y:S01]  /*77b0*/  FADD2.RM R68, R40.F32x2.HI_LO, 12582912 ;  /* 0x4b4000002844744b */ /* 0x000fe20000204000 */
[----:B------:R-:W-:Y:S01]  /*77c0*/  FMNMX R6, R6, -127, !PT ;  /* 0xc2fe000006067809 */ /* 0x000fe20007800000 */
[----:B------:R-:W-:Y:S01]  /*77d0*/  IMAD R70, R70, 0x800000, R38 ;  /* 0x0080000046467824 */ /* 0x000fe200078e0226 */
[----:B------:R-:W-:Y:S01]  /*77e0*/  FMNMX R7, R7, -127, !PT ;  /* 0xc2fe000007077809 */ /* 0x000fe20007800000 */
[----:B------:R-:W-:Y:S01]  /*77f0*/  FADD2 R42, R68.F32x2.HI_LO, -12582912 ;  /* 0xcb400000442a744b */ /* 0x000fe20000200000 */
[----:B------:R-:W3:Y:S01]  /*7800*/  MUFU.EX2 R79, R79 ;  /* 0x0000004f004f7308 */ /* 0x000ee20000000800 */
[----:B------:R-:W-:Y:S01]  /*7810*/  IMAD R71, R71, 0x800000, R39 ;  /* 0x0080000047477824 */ /* 0x000fe200078e0227 */
[----:B-1----:R-:W-:Y:S01]  /*7820*/  F2FP.SATFINITE.E4M3.F32.PACK_AB_MERGE_C R38, R77, R76, RZ ;  /* 0x0000004c4d26723e */ /* 0x002fe200048070ff */
[----:B------:R-:W-:Y:S02]  /*7830*/  FADD2 R40, R40.F32x2.HI_LO, -R42.F32x2.HI_LO ;  /* 0x8000002a2828724b */ /* 0x000fe40000000000 */
[----:B------:R-:W-:-:S02]  /*7840*/  FFMA2 R48, R12.F32x2.HI_LO, UR4.F32, R159.F32 ;  /* 0x000000040c307c49 */ /* 0x000fc4000920009f */
[----:B------:R-:W-:Y:S01]  /*7850*/  FFMA2 R42, R40.F32x2.HI_LO, R162.F32, 0.22756439447402954102 ;  /* 0x3e6906a4282a7449 */ /* 0x000fe200012000a2 */
[----:B------:R-:W-:Y:S01]  /*7860*/  MUFU.EX2 R88, R88 ;  /* 0x0000005800587308 */ /* 0x000fe20000000800 */
[----:B------:R-:W-:Y:S02]  /*7870*/  FFMA2 R12, R50.F32x2.HI_LO, UR4.F32, R159.F32 ;  /* 0x00000004320c7c49 */ /* 0x000fe4000920009f */
[----:B------:R-:W-:-:S03]  /*7880*/  FFMA2 R42, R42.F32x2.HI_LO, R40.F32x2.HI_LO, 0.69514614343643188477 ;  /* 0x3f31f5192a2a7449 */ /* 0x000fc60000200028 */
[----:B------:R-:W-:Y:S01]  /*7890*/  FMNMX R12, R12, -127, !PT ;  /* 0xc2fe00000c0c7809 */ /* 0x000fe20007800000 */
[----:B------:R-:W-:Y:S01]  /*78a0*/  FFMA2 R40, R42.F32x2.HI_LO, R40.F32x2.HI_LO, 1 ;  /* 0x3f8000002a287449 */ /* 0x000fe20000200028 */
[----:B------:R-:W1:Y:S01]  /*78b0*/  MUFU.EX2 R89, R89 ;  /* 0x0000005900597308 */ /* 0x000e620000000800 */
[----:B------:R-:W-:Y:S01]  /*78c0*/  FADD2 R42, R74.F32x2.HI_LO, -12582912 ;  /* 0xcb4000004a2a744b */ /* 0x000fe20000200000 */
[----:B---3--:R-:W-:Y:S01]  /*78d0*/  F2FP.SATFINITE.E4M3.F32.PACK_AB_MERGE_C R39, R79, R78, RZ ;  /* 0x0000004e4f27723e */ /* 0x008fe200048070ff */
[----:B------:R-:W-:Y:S01]  /*78e0*/  IMAD R69, R69, 0x800000, R41 ;  /* 0x0080000045457824 */ /* 0x000fe200078e0229 */
[----:B------:R-:W-:Y:S01]  /*78f0*/  FMNMX R13, R13, -127, !PT ;  /* 0xc2fe00000d0d7809 */ /* 0x000fe20007800000 */
[----:B------:R-:W-:Y:S02]  /*7900*/  FADD2 R42, R82.F32x2.HI_LO, -R42.F32x2.HI_LO ;  /* 0x8000002a522a724b */ /* 0x000fe40000000000 */
[----:B------:R-:W-:Y:S01]  /*7910*/  IMAD R68, R68, 0x800000, R40 ;  /* 0x0080000044447824 */ /* 0x000fe200078e0228 */
[----:B------:R-:W-:Y:S01]  /*7920*/  PRMT R38, R38, 0x5410, R39 ;  /* 0x0000541026267816 */ /* 0x000fe20000000027 */
[----:B------:R-:W-:Y:S01]  /*7930*/  MUFU.EX2 R90, R90 ;  /* 0x0000005a005a7308 */ /* 0x000fe20000000800 */
[----:B------:R-:W-:Y:S01]  /*7940*/  FFMA2 R82, R42.F32x2.HI_LO, R162.F32, 0.22756439447402954102 ;  /* 0x3e6906a42a527449 */ /* 0x000fe200012000a2 */
[----:B------:R-:W-:-:S03]  /*7950*/  F2FP.SATFINITE.E4M3.F32.PACK_AB_MERGE_C R39, R73, R72, RZ ;  /* 0x000000484927723e */ /* 0x000fc600048070ff */
[----:B------:R-:W-:-:S03]  /*7960*/  FFMA2 R82, R82.F32x2.HI_LO, R42.F32x2.HI_LO, 0.69514614343643188477 ;  /* 0x3f31f51952527449 */ /* 0x000fc6000020002a */
[----:B------:R-:W3:Y:S01]  /*7970*/  MUFU.EX2 R91, R91 ;  /* 0x0000005b005b7308 */ /* 0x000ee20000000800 */
[----:B------:R-:W-:Y:S01]  /*7980*/  FFMA2 R42, R82.F32x2.HI_LO, R42.F32x2.HI_LO, 1 ;  /* 0x3f800000522a7449 */ /* 0x000fe2000020002a */
[----:B-1----:R-:W-:Y:S01]  /*7990*/  F2FP.SATFINITE.E4M3.F32.PACK_AB_MERGE_C R41, R89, R88, RZ ;  /* 0x000000585929723e */ /* 0x002fe200048070ff */
[----:B------:R-:W-:Y:S01]  /*79a0*/  FFMA2 R82, R4.F32x2.HI_LO, UR4.F32, R159.F32 ;  /* 0x0000000404527c49 */ /* 0x000fe2000920009f */
[----:B------:R-:W-:Y:S01]  /*79b0*/  F2FP.SATFINITE.E4M3.F32.PACK_AB_MERGE_C R4, R145, R144, RZ ;  /* 0x000000909104723e */ /* 0x000fe200048070ff */
[----:B------:R-:W-:Y:S01]  /*79c0*/  IMAD R74, R74, 0x800000, R42 ;  /* 0x008000004a4a7824 */ /* 0x000fe200078e022a */
[----:B------:R-:W-:Y:S01]  /*79d0*/  F2FP.SATFINITE.E4M3.F32.PACK_AB_MERGE_C R5, R141, R140, RZ ;  /* 0x0000008c8d05723e */ /* 0x000fe200048070ff */
[----:B------:R-:W-:Y:S01]  /*79e0*/  IMAD R75, R75, 0x800000, R43 ;  /* 0x008000004b4b7824 */ /* 0x000fe200078e022b */
[----:B------:R-:W-:Y:S01]  /*79f0*/  MUFU.EX2 R84, R84 ;  /* 0x0000005400547308 */ /* 0x000fe20000000800 */
[----:B------:R-:W-:Y:S02]  /*7a00*/  PRMT R37, R37, 0x5410, R4 ;  /* 0x0000541025257816 */ /* 0x000fe40000000004 */
[----:B------:R-:W-:-:S02]  /*7a10*/  PRMT R36, R36, 0x5410, R5 ;  /* 0x0000541024247816 */ /* 0x000fc40000000005 */
[----:B------:R-:W-:-:S03]  /*7a20*/  F2FP.SATFINITE.E4M3.F32.PACK_AB_MERGE_C R43, R69, R68, RZ ;  /* 0x00000044452b723e */ /* 0x000fc600048070ff */
[----:B------:R-:W1:Y:S01]  /*7a30*/  MUFU.EX2 R85, R85 ;  /* 0x0000005500557308 */ /* 0x000e620000000800 */
[----:B---3--:R-:W-:-:S04]  /*7a40*/  F2FP.SATFINITE.E4M3.F32.PACK_AB_MERGE_C R4, R91, R90, RZ ;  /* 0x0000005a5b04723e */ /* 0x008fc800048070ff */
[----:B------:R-:W-:Y:S02]  /*7a50*/  PRMT R41, R41, 0x5410, R4 ;  /* 0x0000541029297816 */ /* 0x000fe40000000004 */
[----:B------:R-:W-:Y:S01]  /*7a60*/  F2FP.SATFINITE.E4M3.F32.PACK_AB_MERGE_C R4, R71, R70, RZ ;  /* 0x000000464704723e */ /* 0x000fe200048070ff */
[----:B------:R-:W-:Y:S03]  /*7a70*/  MUFU.EX2 R86, R86 ;  /* 0x0000005600567308 */ /* 0x000fe60000000800 */
[----:B------:R-:W-:Y:S02]  /*7a80*/  PRMT R39, R39, 0x5410, R4 ;  /* 0x0000541027277816 */ /* 0x000fe40000000004 */
[----:B------:R-:W-:-:S03]  /*7a90*/  F2FP.SATFINITE.E4M3.F32.PACK_AB_MERGE_C R4, R75, R74, RZ ;  /* 0x0000004a4b04723e */ /* 0x000fc600048070ff */
[----:B------:R-:W3:Y:S01]  /*7aa0*/  MUFU.EX2 R87, R87 ;  /* 0x0000005700577308 */ /* 0x000ee20000000800 */
[----:B-1----:R-:W-:Y:S02]  /*7ab0*/  F2FP.SATFINITE.E4M3.F32.PACK_AB_MERGE_C R40, R85, R84, RZ ;  /* 0x000000545528723e */ /* 0x002fe400048070ff */
[----:B------:R-:W-:-:S05]  /*7ac0*/  PRMT R43, R43, 0x5410, R4 ;  /* 0x000054102b2b7816 */ /* 0x000fca0000000004 */
[----:B------:R-:W-:Y:S08]  /*7ad0*/  MUFU.EX2 R92, R92 ;  /* 0x0000005c005c7308 */ /* 0x000ff00000000800 */
[----:B------:R-:W1:Y:S01]  /*7ae0*/  MUFU.EX2 R93, R93 ;  /* 0x0000005d005d7308 */ /* 0x000e620000000800 */
[----:B---3--:R-:W-:-:S04]  /*7af0*/  F2FP.SATFINITE.E4M3.F32.PACK_AB_MERGE_C R5, R87, R86, RZ ;  /* 0x000000565705723e */ /* 0x008fc800048070ff */
[----:B------:R-:W-:-:S03]  /*7b00*/  PRMT R40, R40, 0x5410, R5 ;  /* 0x0000541028287816 */ /* 0x000fc60000000005 */
[----:B------:R-:W-:Y:S08]  /*7b10*/  MUFU.EX2 R94, R94 ;  /* 0x0000005e005e7308 */ /* 0x000ff00000000800 */
[----:B------:R-:W3:Y:S01]  /*7b20*/  MUFU.EX2 R95, R95 ;  /* 0x0000005f005f7308 */ /* 0x000ee20000000800 */
[----:B-1----:R-:W-:-:S07]  /*7b30*/  F2FP.SATFINITE.E4M3.F32.PACK_AB_MERGE_C R42, R93, R92, RZ ;  /* 0x0000005c5d2a723e */ /* 0x002fce00048070ff */
[----:B------:R-:W-:Y:S08]  /*7b40*/  MUFU.EX2 R154, R154 ;  /* 0x0000009a009a7308 */ /* 0x000ff00000000800 */
[----:B------:R-:W-:Y:S01]  /*7b50*/  MUFU.EX2 R155, R155 ;  /* 0x0000009b009b7308 */ /* 0x000fe20000000800 */
[----:B---3--:R-:W-:-:S04]  /*7b60*/  F2FP.SATFINITE.E4M3.F32.PACK_AB_MERGE_C R5, R95, R94, RZ ;  /* 0x0000005e5f05723e */ /* 0x008fc800048070ff */
[----:B------:R-:W-:Y:S01]  /*7b70*/  PRMT R42, R42, 0x5410, R5 ;  /* 0x000054102a2a7816 */ /* 0x000fe20000000005 */
[----:B------:R-:W-:Y:S02]  /*7b80*/  FADD2.RM R4, R6.F32x2.HI_LO, 12582912 ;  /* 0x4b4000000604744b */ /* 0x000fe40000204000 */
[----:B------:R-:W-:Y:S01]  /*7b90*/  MUFU.EX2 R80, R80 ;  /* 0x0000005000507308 */ /* 0x000fe20000000800 */
[----:B------:R1:W-:Y:S01]  /*7ba0*/  STTM.x8 tmem[UR6], R36 ;  /* 0x00000024000079ed */ /* 0x0003e200081c0006 */
[----:B------:R-:W-:Y:S01]  /*7bb0*/  FADD2 R8, R4.F32x2.HI_LO, -12582912 ;  /* 0xcb4000000408744b */ /* 0x000fe20000200000 */
[----:B------:R-:W-:-:S03]  /*7bc0*/  R2UR UR6, R151 ;  /* 0x00000000970672ca */ /* 0x000fc600000e0000 */
[----:B------:R-:W-:Y:S02]  /*7bd0*/  FADD2 R8, R6.F32x2.HI_LO, -R8.F32x2.HI_LO ;  /* 0x800000080608724b */ /* 0x000fe40000000000 */
[----:B------:R-:W-:Y:S01]  /*7be0*/  FADD2.RM R6, R12.F32x2.HI_LO, 12582912 ;  /* 0x4b4000000c06744b */ /* 0x000fe20000204000 */
[----:B------:R-:W-:Y:S01]  /*7bf0*/  MUFU.EX2 R81, R81 ;  /* 0x0000005100517308 */ /* 0x000fe20000000800 */
[----:B------:R-:W-:-:S04]  /*7c00*/  FFMA2 R10, R8.F32x2.HI_LO, R162.F32, 0.22756439447402954102 ;  /* 0x3e6906a4080a7449 */ /* 0x000fc800012000a2 */
[----:B------:R-:W-:-:S03]  /*7c10*/  FFMA2 R10, R10.F32x2.HI_LO, R8.F32x2.HI_LO, 0.69514614343643188477 ;  /* 0x3f31f5190a0a7449 */ /* 0x000fc60000200008 */
[----:B------:R-:W-:Y:S01]  /*7c20*/  MUFU.EX2 R56, R56 ;  /* 0x0000003800387308 */ /* 0x000fe20000000800 */
[----:B------:R-:W-:Y:S02]  /*7c30*/  FFMA2 R8, R10.F32x2.HI_LO, R8.F32x2.HI_LO, 1 ;  /* 0x3f8000000a087449 */ /* 0x000fe40000200008 */
[----:B------:R-:W-:-:S04]  /*7c40*/  FADD2 R10, R6.F32x2.HI_LO, -12582912 ;  /* 0xcb400000060a744b */ /* 0x000fc80000200000 */
[----:B------:R-:W-:Y:S01]  /*7c50*/  FADD2 R10, R12.F32x2.HI_LO, -R10.F32x2.HI_LO ;  /* 0x8000000a0c0a724b */ /* 0x000fe20000000000 */
[----:B------:R-:W-:Y:S03]  /*7c60*/  MUFU.EX2 R57, R57 ;  /* 0x0000003900397308 */ /* 0x000fe60000000800 */
[----:B------:R-:W-:-:S04]  /*7c70*/  FFMA2 R12, R10.F32x2.HI_LO, R162.F32, 0.22756439447402954102 ;  /* 0x3e6906a40a0c7449 */ /* 0x000fc800012000a2 */
[-C--:B------:R-:W-:Y:S01]  /*7c80*/  FFMA2 R12, R12.F32x2.HI_LO, R10.reuse.F32x2.HI_LO, 0.69514614343643188477 ;  /* 0x3f31f5190c0c7449 */ /* 0x080fe2000020000a */
[----:B------:R-:W-:Y:S03]  /*7c90*/  MUFU.EX2 R58, R58 ;  /* 0x0000003a003a7308 */ /* 0x000fe60000000800 */
[----:B------:R-:W-:Y:S02]  /*7ca0*/  FFMA2 R10, R12.F32x2.HI_LO, R10.F32x2.HI_LO, 1 ;  /* 0x3f8000000c0a7449 */ /* 0x000fe4000020000a */
[--C-:B-1----:R-:W-:Y:S02]  /*7cb0*/  FFMA2 R36, R14.F32x2.HI_LO, UR4.F32, R159.reuse.F32 ;  /* 0x000000040e247c49 */ /* 0x102fe4000920009f */
[--C-:B------:R-:W-:Y:S01]  /*7cc0*/  FFMA2 R14, R64.F32x2.HI_LO, UR4.F32, R159.reuse.F32 ;  /* 0x00000004400e7c49 */ /* 0x100fe2000920009f */
[----:B------:R-:W-:Y:S01]  /*7cd0*/  MUFU.EX2 R59, R59 ;  /* 0x0000003b003b7308 */ /* 0x000fe20000000800 */
[----:B------:R-:W-:-:S02]  /*7ce0*/  FFMA2 R40, R28.F32x2.HI_LO, UR4.F32, R159.F32 ;  /* 0x000000041c287c49 */ /* 0x000fc4000920009f */
[----:B------:R-:W-:Y:S01]  /*7cf0*/  IMAD R28, R6, 0x800000, R10 ;  /* 0x00800000061c7824 */ /* 0x000fe200078e020a */
[----:B------:R-:W-:Y:S01]  /*7d00*/  FMNMX R14, R14, -127, !PT ;  /* 0xc2fe00000e0e7809 */ /* 0x000fe20007800000 */
[----:B------:R-:W-:Y:S01]  /*7d10*/  IMAD R29, R7, 0x800000, R11 ;  /* 0x00800000071d7824 */ /* 0x000fe200078e020b */
[----:B------:R-:W-:Y:S02]  /*7d20*/  FMNMX R15, R15, -127, !PT ;  /* 0xc2fe00000f0f7809 */ /* 0x000fe40007800000 */
[----:B------:R-:W-:Y:S03]  /*7d30*/  MUFU.EX2 R44, R44 ;  /* 0x0000002c002c7308 */ /* 0x000fe60000000800 */
[----:B------:R-:W-:-:S04]  /*7d40*/  FADD2.RM R12, R14.F32x2.HI_LO, 12582912 ;  /* 0x4b4000000e0c744b */ /* 0x000fc80000204000 */
[----:B------:R-:W-:Y:S01]  /*7d50*/  FADD2 R38, R12.F32x2.HI_LO, -12582912 ;  /* 0xcb4000000c26744b */ /* 0x000fe20000200000 */
[----:B------:R-:W1:Y:S03]  /*7d60*/  MUFU.EX2 R45, R45 ;  /* 0x0000002d002d7308 */ /* 0x000e660000000800 */
[----:B------:R-:W-:-:S04]  /*7d70*/  FADD2 R14, R14.F32x2.HI_LO, -R38.F32x2.HI_LO ;  /* 0x800000260e0e724b */ /* 0x000fc80000000000 */
[----:B------:R-:W-:Y:S01]  /*7d80*/  FFMA2 R38, R14.F32x2.HI_LO, R162.F32, 0.22756439447402954102 ;  /* 0x3e6906a40e267449 */ /* 0x000fe200012000a2 */
[----:B------:R-:W-:Y:S03]  /*7d90*/  MUFU.EX2 R46, R46 ;  /* 0x0000002e002e7308 */ /* 0x000fe60000000800 */
[----:B------:R-:W-:-:S04]  /*7da0*/  FFMA2 R38, R38.F32x2.HI_LO, R14.F32x2.HI_LO, 0.69514614343643188477 ;  /* 0x3f31f51926267449 */ /* 0x000fc8000020000e */
[----:B------:R-:W-:Y:S01]  /*7db0*/  FFMA2 R14, R38.F32x2.HI_LO, R14.F32x2.HI_LO, 1 ;  /* 0x3f800000260e7449 */ /* 0x000fe2000020000e */
[----:B------:R-:W3:Y:S01]  /*7dc0*/  MUFU.EX2 R47, R47 ;  /* 0x0000002f002f7308 */ /* 0x000ee20000000800 */
[----:B------:R-:W-:Y:S01]  /*7dd0*/  FFMA2 R38, R66.F32x2.HI_LO, UR4.F32, R159.F32 ;  /* 0x0000000442267c49 */ /* 0x000fe2000920009f */
[----:B-1----:R-:W-:Y:S01]  /*7de0*/  F2FP.SATFINITE.E4M3.F32.PACK_AB_MERGE_C R10, R45, R44, RZ ;  /* 0x0000002c2d0a723e */ /* 0x002fe200048070ff */
[----:B------:R-:W-:Y:S01]  /*7df0*/  IMAD R43, R13, 0x800000, R15 ;  /* 0x008000000d2b7824 */ /* 0x000fe200078e020f */
[----:B------:R-:W-:Y:S01]  /*7e00*/  F2FP.SATFINITE.E4M3.F32.PACK_AB_MERGE_C R13, R57, R56, RZ ;  /* 0x00000038390d723e */ /* 0x000fe200048070ff */
[----:B------:R-:W-:Y:S01]  /*7e10*/  IMAD R42, R12, 0x800000, R14 ;  /* 0x008000000c2a7824 */ /* 0x000fe200078e020e */
[----:B------:R-:W-:Y:S02]  /*7e20*/  FMNMX R38, R38, -127, !PT ;  /* 0xc2fe000026267809 */ /* 0x000fe40007800000 */
[----:B------:R-:W-:Y:S01]  /*7e30*/  FMNMX R39, R39, -127, !PT ;  /* 0xc2fe000027277809 */ /* 0x000fe20007800000 */
[----:B------:R-:W-:Y:S01]  /*7e40*/  MUFU.EX2 R52, R52 ;  /* 0x0000003400347308 */ /* 0x000fe20000000800 */
[----:B------:R-:W-:-:S03]  /*7e50*/  F2FP.SATFINITE.E4M3.F32.PACK_AB_MERGE_C R15, R43, R42, RZ ;  /* 0x0000002a2b0f723e */ /* 0x000fc600048070ff */
[----:B------:R-:W-:-:S04]  /*7e60*/  FADD2.RM R50, R38.F32x2.HI_LO, 12582912 ;  /* 0x4b4000002632744b */ /* 0x000fc80000204000 */
[----:B------:R-:W-:Y:S01]  /*7e70*/  FADD2 R64, R50.F32x2.HI_LO, -12582912 ;  /* 0xcb4000003240744b */ /* 0x000fe20000200000 */
[----:B------:R-:W-:Y:S03]  /*7e80*/  MUFU.EX2 R53, R53 ;  /* 0x0000003500357308 */ /* 0x000fe60000000800 */
[----:B------:R-:W-:-:S04]  /*7e90*/  FADD2 R64, R38.F32x2.HI_LO, -R64.F32x2.HI_LO ;  /* 0x800000402640724b */ /* 0x000fc80000000000 */
[----:B------:R-:W-:Y:S01]  /*7ea0*/  FFMA2 R38, R64.F32x2.HI_LO, R162.F32, 0.22756439447402954102 ;  /* 0x3e6906a440267449 */ /* 0x000fe200012000a2 */
[----:B------:R-:W-:Y:S03]  /*7eb0*/  MUFU.EX2 R54, R54 ;  /* 0x0000003600367308 */ /* 0x000fe60000000800 */
[----:B------:R-:W-:-:S04]  /*7ec0*/  FFMA2 R38, R38.F32x2.HI_LO, R64.F32x2.HI_LO, 0.69514614343643188477 ;  /* 0x3f31f51926267449 */ /* 0x000fc80000200040 */
[----:B------:R-:W-:Y:S01]  /*7ed0*/  FFMA2 R64, R38.F32x2.HI_LO, R64.F32x2.HI_LO, 1 ;  /* 0x3f80000026407449 */ /* 0x000fe20000200040 */
[----:B------:R-:W1:Y:S01]  /*7ee0*/  MUFU.EX2 R55, R55 ;  /* 0x0000003700377308 */ /* 0x000e620000000800 */
[----:B------:R-:W-:Y:S01]  /*7ef0*/  IMAD R38, R4, 0x800000, R8 ;  /* 0x0080000004267824 */ /* 0x000fe200078e0208 */
[----:B------:R-:W-:Y:S01]  /*7f00*/  F2FP.SATFINITE.E4M3.F32.PACK_AB_MERGE_C R4, R81, R80, RZ ;  /* 0x000000505104723e */ /* 0x000fe200048070ff */
[----:B------:R-:W-:Y:S01]  /*7f10*/  IMAD R39, R5, 0x800000, R9 ;  /* 0x0080000005277824 */ /* 0x000fe200078e0209 */
[----:B------:R-:W-:Y:S01]  /*7f20*/  F2FP.SATFINITE.E4M3.F32.PACK_AB_MERGE_C R9, R155, R154, RZ ;  /* 0x0000009a9b09723e */ /* 0x000fe200048070ff */
[----:B------:R-:W-:Y:S01]  /*7f30*/  IMAD R50, R50, 0x800000, R64 ;  /* 0x0080000032327824 */ /* 0x000fe200078e0240 */
[----:B---3--:R-:W-:Y:S01]  /*7f40*/  F2FP.SATFINITE.E4M3.F32.PACK_AB_MERGE_C R5, R47, R46, RZ ;  /* 0x0000002e2f05723e */ /* 0x008fe200048070ff */
[----:B------:R-:W-:Y:S01]  /*7f50*/  IMAD R51, R51, 0x800000, R65 ;  /* 0x0080000033337824 */ /* 0x000fe200078e0241 */
[----:B------:R-:W-:Y:S01]  /*7f60*/  MUFU.EX2 R146, R146 ;  /* 0x0000009200927308 */ /* 0x000fe20000000800 */
[----:B------:R-:W-:-:S02]  /*7f70*/  PRMT R9, R9, 0x5410, R4 ;  /* 0x0000541009097816 */ /* 0x000fc40000000004 */
[----:B------:R-:W-:Y:S02]  /*7f80*/  F2FP.SATFINITE.E4M3.F32.PACK_AB_MERGE_C R4, R59, R58, RZ ;  /* 0x0000003a3b04723e */ /* 0x000fe400048070ff */
[----:B------:R-:W-:Y:S02]  /*7f90*/  PRMT R10, R10, 0x5410, R5 ;  /* 0x000054100a0a7816 */ /* 0x000fe40000000005 */
[----:B------:R-:W-:Y:S01]  /*7fa0*/  PRMT R13, R13, 0x5410, R4 ;  /* 0x000054100d0d7816 */ /* 0x000fe20000000004 */
[----:B------:R-:W3:Y:S01]  /*7fb0*/  MUFU.EX2 R147, R147 ;  /* 0x0000009300937308 */ /* 0x000ee20000000800 */
[----:B------:R-:W-:Y:S02]  /*7fc0*/  F2FP.SATFINITE.E4M3.F32.PACK_AB_MERGE_C R4, R29, R28, RZ ;  /* 0x0000001c1d04723e */ /* 0x000fe400048070ff */
[----:B------:R-:W-:Y:S02]  /*7fd0*/  F2FP.SATFINITE.E4M3.F32.PACK_AB_MERGE_C R11, R39, R38, RZ ;  /* 0x00000026270b723e */ /* 0x000fe400048070ff */
[----:B-1----:R-:W-:-:S02]  /*7fe0*/  F2FP.SATFINITE.E4M3.F32.PACK_AB_MERGE_C R5, R55, R54, RZ ;  /* 0x000000363705723e */ /* 0x002fc400048070ff */
[----:B------:R-:W-:Y:S01]  /*7ff0*/  F2FP.SATFINITE.E4M3.F32.PACK_AB_MERGE_C R12, R53, R52, RZ ;  /* 0x00000034350c723e */ /* 0x000fe200048070ff */
[----:B------:R-:W-:Y:S01]  /*8000*/  MUFU.EX2 R148, R148 ;  /* 0x0000009400947308 */ /* 0x000fe20000000800 */
[----:B------:R-:W-:Y:S02]  /*8010*/  PRMT R11, R11, 0x5410, R4 ;  /* 0x000054100b0b7816 */ /* 0x000fe40000000004 */
[----:B------:R-:W-:Y:S02]  /*8020*/  PRMT R12, R12, 0x5410, R5 ;  /* 0x000054100c0c7816 */ /* 0x000fe40000000005 */
[----:B------:R-:W-:-:S03]  /*8030*/  F2FP.SATFINITE.E4M3.F32.PACK_AB_MERGE_C R4, R51, R50, RZ ;  /* 0x000000323304723e */ /* 0x000fc600048070ff */
[----:B------:R-:W1:Y:S01]  /*8040*/  MUFU.EX2 R149, R149 ;  /* 0x0000009500957308 */ /* 0x000e620000000800 */
[----:B---3--:R-:W-:Y:S02]  /*8050*/  F2FP.SATFINITE.E4M3.F32.PACK_AB_MERGE_C R8, R147, R146, RZ ;  /* 0x000000929308723e */ /* 0x008fe400048070ff */
[----:B------:R-:W-:-:S05]  /*8060*/  PRMT R15, R15, 0x5410, R4 ;  /* 0x000054100f0f7816 */ /* 0x000fca0000000004 */
        /* <DEDUP_REMOVED lines=11> */
[----:B------:R-:W-:Y:S01]  /*8120*/  MUFU.EX2 R96, R96 ;  /* 0x0000006000607308 */ /* 0x000fe20000000800 */
[----:B------:R1:W-:Y:S01]  /*8130*/  STTM.x8 tmem[UR6], R8 ;  /* 0x00000008000079ed */ /* 0x0003e200081c0006 */
[----:B------:R-:W-:Y:S01]  /*8140*/  USHF.L.U32 UR6, UR9, 0x1f, URZ ;  /* 0x0000001f09067899 */ /* 0x000fe200080006ff */
[----:B------:R-:W4:Y:S05]  /*8150*/  FENCE.VIEW.ASYNC.T ;  /* 0x00000000000073c6 */ /* 0x000f2a0000000200 */
[----:B------:R-:W5:Y:S01]  /*8160*/  MUFU.EX2 R97, R97 ;  /* 0x0000006100617308 */ /* 0x000f620000000800 */
[----:B---3--:R-:W-:-:S07]  /*8170*/  F2FP.SATFINITE.E4M3.F32.PACK_AB_MERGE_C R4, R83, R82, RZ ;  /* 0x000000525304723e */ /* 0x008fce00048070ff */
[----:B------:R-:W-:Y:S08]  /*8180*/  MUFU.EX2 R16, R16 ;  /* 0x0000001000107308 */ /* 0x000ff00000000800 */
[----:B------:R-:W3:Y:S01]  /*8190*/  MUFU.EX2 R17, R17 ;  /* 0x0000001100117308 */ /* 0x000ee20000000800 */
[----:B-----5:R-:W-:-:S04]  /*81a0*/  F2FP.SATFINITE.E4M3.F32.PACK_AB_MERGE_C R7, R97, R96, RZ ;  /* 0x000000606107723e */ /* 0x020fc800048070ff */
[----:B------:R-:W-:-:S03]  /*81b0*/  PRMT R4, R4, 0x5410, R7 ;  /* 0x0000541004047816 */ /* 0x000fc60000000007 */
[----:B------:R-:W-:Y:S01]  /*81c0*/  MUFU.EX2 R18, R18 ;  /* 0x0000001200127308 */ /* 0x000fe20000000800 */
[----:B-1----:R-:W-:-:S07]  /*81d0*/  IMAD.U32 R13, RZ, RZ, UR6 ;  /* 0x00000006ff0d7e24 */ /* 0x002fce000f8e00ff */
        /* <DEDUP_REMOVED lines=41> */
[----:B------:R-:W-:Y:S02]  /*8470*/  IMAD.MOV.U32 R12, RZ, RZ, 0x1 ;  /* 0x00000001ff0c7424 */ /* 0x000fe400078e00ff */
[----:B------:R-:W-:Y:S02]  /*8480*/  MUFU.EX2 R36, R36 ;  /* 0x0000002400247308 */ /* 0x000fe40000000800 */
[----:B----4-:R1:W-:Y:S06]  /*8490*/  SYNCS.ARRIVE.TRANS64.ART0 RZ, [UR5+0x1b0], R12 ;  /* 0x0001b00cffff79a7 */ /* 0x0103ec0008500005 */
[----:B------:R-:W4:Y:S01]  /*84a0*/  MUFU.EX2 R37, R37 ;  /* 0x0000002500257308 */ /* 0x000f220000000800 */
[----:B---3--:R-:W-:-:S02]  /*84b0*/  F2FP.SATFINITE.E4M3.F32.PACK_AB_MERGE_C R6, R49, R48, RZ ;  /* 0x000000303106723e */ /* 0x008fc400048070ff */
[----:B----4-:R-:W-:-:S04]  /*84c0*/  F2FP.SATFINITE.E4M3.F32.PACK_AB_MERGE_C R65, R37, R36, RZ ;  /* 0x000000242541723e */ /* 0x010fc800048070ff */
[----:B------:R-:W-:-:S04]  /*84d0*/  PRMT R6, R6, 0x5410, R65 ;  /* 0x0000541006067816 */ /* 0x000fc80000000041 */
[----:B------:R1:W-:Y:S01]  /*84e0*/  STTM.x8 tmem[UR7], R4 ;  /* 0x00000004000079ed */ /* 0x0003e200081c0007 */
[----:B------:R-:W3:Y:S02]  /*84f0*/  FENCE.VIEW.ASYNC.T ;  /* 0x00000000000073c6 */ /* 0x000ee40000000200 */
[----:B---3--:R-:W-:Y:S01]  /*8500*/  NOP ;  /* 0x0000000000007918 */ /* 0x008fe20000000000 */
[----:B------:R1:W-:Y:S01]  /*8510*/  @P0 SYNCS.ARRIVE.TRANS64.ART0 RZ, [UR5+0x1c0], R12 ;  /* 0x0001c00cffff09a7 */ /* 0x0003e20008500005 */
[----:B------:R-:W3:Y:S02]  /*8520*/  SYNCS.PHASECHK.TRANS64.TRYWAIT P0, [UR5+0x210], R13 ;  /* 0x0002100dff0075a7 */ /* 0x000ee40008001105 */
[----:B-1-3--:R-:W-:Y:S05]  /*8530*/  @!P0 BRA `(.L_x_52) ;  /* 0x0000003000348947 */ /* 0x00afea0003800000 */
.L_x_124:
[----:B------:R-:W-:Y:S01]  /*8540*/  MOV R159, UR17 ;  /* 0x00000011009f7c02 */ /* 0x000fe20008000f00 */
[----:B------:R-:W-:Y:S01]  /*8550*/  FMUL R158, R161, R158 ;  /* 0x0000009ea19e7220 */ /* 0x000fe20000400000 */
[----:B------:R-:W-:Y:S01]  /*8560*/  FADD2 R100, R100.F32x2.HI_LO, R108.F32x2.HI_LO ;  /* 0x0000006c6464724b */ /* 0x000fe20000000000 */
[----:B------:R-:W-:Y:S01]  /*8570*/  UIADD3 UR11, UPT, UPT, UR11, 0x1, URZ ;  /* 0x000000010b0b7890 */ /* 0x000fe2000fffe0ff */
[----:B------:R-:W-:Y:S01]  /*8580*/  FADD2 R102, R102.F32x2.HI_LO, R110.F32x2.HI_LO ;  /* 0x0000006e6666724b */ /* 0x000fe20000000000 */
[----:B------:R-:W-:Y:S01]  /*8590*/  MOV R160, R153 ;  /* 0x0000009900a07202 */ /* 0x000fe20000000f00 */
[----:B------:R-:W-:Y:S01]  /*85a0*/  FADD2 R158, R158.F32x2.HI_LO, R2.F32x2.HI_LO ;  /* 0x000000029e9e724b */ /* 0x000fe20000000000 */
[----:B------:R-:W-:Y:S01]  /*85b0*/  UISETP.NE.AND UP0, UPT, UR11, UR14, UPT ;  /* 0x0000000e0b00728c */ /* 0x000fe2000bf05270 */
[----:B------:R-:W-:Y:S01]  /*85c0*/  FADD2 R104, R104.F32x2.HI_LO, R112.F32x2.HI_LO ;  /* 0x000000706868724b */ /* 0x000fe20000000000 */
[----:B------:R-:W-:Y:S01]  /*85d0*/  ULOP3.LUT UR9, UR9, 0x1, URZ, 0x3c, !UPT ;  /* 0x0000000109097892 */ /* 0x000fe2000f8e3cff */
[----:B------:R-:W-:Y:S01]  /*85e0*/  FADD2 R158, R158.F32x2.HI_LO, R106.F32x2.HI_LO ;  /* 0x0000006a9e9e724b */ /* 0x000fe20000000000 */
[----:B------:R-:W-:Y:S01]  /*85f0*/  ULOP3.LUT UR10, UR10, 0x1, URZ, 0x3c, !UPT ;  /* 0x000000010a0a7892 */ /* 0x000fe2000f8e3cff */
[----:B------:R-:W-:-:S02]  /*8600*/  FADD2 R100, R100.F32x2.HI_LO, R116.F32x2.HI_LO ;  /* 0x000000746464724b */ /* 0x000fc40000000000 */
[----:B------:R-:W-:Y:S02]  /*8610*/  FADD2 R102, R102.F32x2.HI_LO, R118.F32x2.HI_LO ;  /* 0x000000766666724b */ /* 0x000fe40000000000 */
[----:B------:R-:W-:Y:S02]  /*8620*/  FADD2 R104, R104.F32x2.HI_LO, R120.F32x2.HI_LO ;  /* 0x000000786868724b */ /* 0x000fe40000000000 */
[----:B------:R-:W-:Y:S02]  /*8630*/  FADD2 R158, R158.F32x2.HI_LO, R114.F32x2.HI_LO ;  /* 0x000000729e9e724b */ /* 0x000fe40000000000 */
[----:B------:R-:W-:Y:S02]  /*8640*/  FADD2 R100, R100.F32x2.HI_LO, R124.F32x2.HI_LO ;  /* 0x0000007c6464724b */ /* 0x000fe40000000000 */
[----:B------:R-:W-:Y:S02]  /*8650*/  FADD2 R102, R102.F32x2.HI_LO, R126.F32x2.HI_LO ;  /* 0x0000007e6666724b */ /* 0x000fe40000000000 */
        /* <DEDUP_REMOVED lines=51> */
[----:B------:R-:W-:-:S04]  /*8990*/  FADD2 R100, R158.F32x2.HI_LO, R100.F32x2.HI_LO ;  /* 0x000000649e64724b */ /* 0x000fc80000000000 */
[----:B------:R-:W-:-:S04]  /*89a0*/  FADD2 R100, R100.F32x2.HI_LO, R102.F32x2.HI_LO ;  /* 0x000000666464724b */ /* 0x000fc80000000000 */
[----:B------:R-:W-:Y:S01]  /*89b0*/  FADD R158, R100, R101 ;  /* 0x00000065649e7221 */ /* 0x000fe20000000000 */
[----:B------:R-:W-:Y:S06]  /*89c0*/  BRA.U UP0, `(.L_x_53) ;  /* 0xffffffdd00887547 */ /* 0x000fec000b83ffff */
.L_x_50:
[----:B------:R-:W3:Y:S01]  /*89d0*/  S2R R3, SR_TID.X ;  /* 0x0000000000037919 */ /* 0x000ee20000002100 */
[----:B------:R-:W-:Y:S01]  /*89e0*/  IMAD.U32 R0, RZ, RZ, UR20 ;  /* 0x00000014ff007e24 */ /* 0x000fe2000f8e00ff */
[----:B------:R-:W4:Y:S01]  /*89f0*/  LDCU UR4, c[0x0][0x370] ;  /* 0x00006e00ff0477ac */ /* 0x000f220008000800 */
[----:B------:R-:W-:Y:S01]  /*8a00*/  IMAD.U32 R2, RZ, RZ, UR13 ;  /* 0x0000000dff027e24 */ /* 0x000fe2000f8e00ff */
[----:B------:R-:W5:Y:S01]  /*8a10*/  LDCU UR5, c[0x0][0x624] ;  /* 0x0000c480ff0577ac */ /* 0x000f620008000800 */
[----:B----4-:R-:W-:-:S04]  /*8a20*/  UIADD3 UR60, UPT, UPT, UR4, UR60, URZ ;  /* 0x0000003c043c7290 */ /* 0x010fc8000fffe0ff */
[----:B-----5:R-:W-:Y:S01]  /*8a30*/  UISETP.GE.AND UP0, UPT, UR60, UR5, UPT ;  /* 0x000000053c00728c */ /* 0x020fe2000bf06270 */
[----:B---3--:R-:W-:-:S04]  /*8a40*/  LOP3.LUT R0, R0, 0x7f, R3, 0xf8, !PT ;  /* 0x0000007f00007812 */ /* 0x008fc800078ef803 */
[----:B------:R-:W-:-:S05]  /*8a50*/  LEA R0, R0, UR19, 0x2 ;  /* 0x0000001300007c11 */ /* 0x000fca000f8e10ff */
[----:B------:R3:W-:Y:S04]  /*8a60*/  STS [R0+0x26c], R158 ;  /* 0x00026c9e00007388 */ /* 0x0007e80000000800 */
[----:B------:R3:W-:Y:S01]  /*8a70*/  STS [R0+0x66c], R153 ;  /* 0x00066c9900007388 */ /* 0x0007e20000000800 */
[----:B------:R3:W-:Y:S06]  /*8a80*/  BAR.ARV R2, 0x40 ;  /* 0x000100020000751d */ /* 0x0007ec0000002000 */
[----:B------:R-:W-:Y:S05]  /*8a90*/  BRA.U !UP0, `(.L_x_54) ;  /* 0xffffffb508347547 */ /* 0x000fea000b83ffff */
.L_x_46:
[----:B------:R-:W5:Y:S01]  /*8aa0*/  S2UR UR5, SR_CgaCtaId ;  /* 0x00000000000579c3 */ /* 0x000f620000008800 */
[----:B------:R-:W-:Y:S01]  /*8ab0*/  UISETP.GT.AND UP0, UPT, UR68, 0x3, UPT ;  /* 0x000000034400788c */ /* 0x000fe2000bf04270 */
[----:B------:R-:W-:Y:S01]  /*8ac0*/  UMOV UR4, 0x400 ;  /* 0x0000040000047882 */ /* 0x000fe20000000000 */
[----:B------:R-:W-:-:S06]  /*8ad0*/  USHF.L.U32 UR9, UR9, 0x1f, URZ ;  /* 0x0000001f09097899 */ /* 0x000fcc00080006ff */
[----:B---3--:R-:W-:Y:S01]  /*8ae0*/  MOV R0, UR9 ;  /* 0x0000000900007c02 */ /* 0x008fe20008000f00 */
[----:B-----5:R-:W-:-:S04]  /*8af0*/  ULEA UR5, UR5, UR4, 0x18 ;  /* 0x0000000405057291 */ /* 0x020fc8000f8ec0ff */
[----:B------:R-:W-:Y:S02]  /*8b00*/  UIADD3 UR4, UPT, UPT, UR5, 0x8, URZ ;  /* 0x0000000805047890 */ /* 0x000fe4000fffe0ff */
[----:B------:R-:W-:-:S09]  /*8b10*/  @!UP0 UIADD3 UR4, UPT, UPT, UR5, URZ, URZ ;  /* 0x000000ff05048290 */ /* 0x000fd2000fffe0ff */
[----:B------:R-:W3:Y:S02]  /*8b20*/  SYNCS.PHASECHK.TRANS64.TRYWAIT P0, [UR4+0x210], R0 ;  /* 0x00021000ff0075a7 */ /* 0x000ee40008001104 */
[----:B---3--:R-:W-:Y:S05]  /*8b30*/  @!P0 BRA `(.L_x_55) ;  /* 0x0000002800d48947 */ /* 0x008fea0003800000 */
.L_x_126:
[----:B------:R-:W-:Y:S06]  /*8b40*/  BAR.ARV 0x2, 0x1a0 ;  /* 0x0086800000007b1d */ /* 0x000fec0000002000 */
.L_x_32:
[----:B------:R-:W-:-:S04]  /*8b50*/  ULOP3.LUT UR4, UR68, 0xfffffffc, URZ, 0xc0, !UPT ;  /* 0xfffffffc44047892 */ /* 0x000fc8000f8ec0ff */
[----:B------:R-:W-:-:S06]  /*8b60*/  UISETP.NE.AND UP0, UPT, UR4, 0x8, UPT ;  /* 0x000000080400788c */ /* 0x000fcc000bf05270 */
[----:B------:R-:W-:-:S13]  /*8b70*/  PLOP3.LUT P0, PT, PT, PT, UP0, 0x80, 0x8 ;  /* 0x000000000008781c */ /* 0x000fda0003f0f008 */
[----:B--234-:R-:W-:Y:S05]  /*8b80*/  @P0 EXIT ;  /* 0x000000000000094d */ /* 0x01cfea0003800000 */
[----:B------:R-:W-:-:S08]  /*8b90*/  NOP ;  /* 0x0000000000007918 */ /* 0x000fd00000000000 */
[----:B------:R-:W2:-:S00]  /*8ba0*/  USETMAXREG.DEALLOC.CTAPOOL 0x60 ;  /* 0x00000060000079c8 */ /* 0x000e8000080e0500 */
[----:B--2---:R-:W2:Y:S06]  /*8bb0*/  S2R R3, SR_CgaCtaId ;  /* 0x0000000000037919 */ /* 0x004eac0000008800 */
[----:B------:R-:W3:Y:S01]  /*8bc0*/  S2UR UR11, SR_CTAID.X ;  /* 0x00000000000b79c3 */ /* 0x000ee20000002500 */
[----:B------:R-:W3:Y:S01]  /*8bd0*/  LDCU UR4, c[0x0][0x610] ;  /* 0x0000c200ff0477ac */ /* 0x000ee20008000800 */
[----:B------:R-:W-:Y:S01]  /*8be0*/  MOV R2, 0x400 ;  /* 0x0000040000027802 */ /* 0x000fe20000000f00 */
[----:B-1----:R-:W1:Y:S01]  /*8bf0*/  S2R R0, SR_TID.X ;  /* 0x0000000000007919 */ /* 0x002e620000002100 */
[----:B------:R-:W-:Y:S01]  /*8c00*/  IMAD.MOV.U32 R4, RZ, RZ, 0x1 ;  /* 0x00000001ff047424 */ /* 0x000fe200078e00ff */
[----:B------:R-:W4:Y:S01]  /*8c10*/  LDCU UR10, c[0x0][0x38c] ;  /* 0x00007180ff0a77ac */ /* 0x000f220008000800 */
[----:B------:R-:W-:Y:S01]  /*8c20*/  IMAD.MOV.U32 R73, RZ, RZ, 0x1 ;  /* 0x00000001ff497424 */ /* 0x000fe200078e00ff */
[----:B------:R-:W5:Y:S01]  /*8c30*/  LDCU.U8 UR6, c[0x0][0x614] ;  /* 0x0000c280ff0677ac */ /* 0x000f620008000000 */
[----:B------:R-:W1:Y:S01]  /*8c40*/  LDCU.U8 UR25, c[0x0][0x615] ;  /* 0x0000c2a0ff1977ac */ /* 0x000e620008000000 */
[----:B------:R-:W1:Y:S01]  /*8c50*/  LDCU UR13, c[0x0][0x624] ;  /* 0x0000c480ff0d77ac */ /* 0x000e620008000800 */
[----:B------:R-:W1:Y:S01]  /*8c60*/  LDCU UR12, c[0x0][0x61c] ;  /* 0x0000c380ff0c77ac */ /* 0x000e620008000800 */
[----:B---3--:R-:W-:-:S02]  /*8c70*/  UIMAD.WIDE.U32 UR4, UR11, UR4, URZ ;  /* 0x000000040b0472a5 */ /* 0x008fc4000f8e00ff */
[----:B----4-:R-:W-:Y:S02]  /*8c80*/  UIADD3 UR8, UPT, UPT, UR10, -0x1, URZ ;  /* 0xffffffff0a087890 */ /* 0x010fe4000fffe0ff */
[----:B------:R-:W-:Y:S02]  /*8c90*/  UIADD3 UR4, UPT, UPT, -UR5, UR11, URZ ;  /* 0x0000000b05047290 */ /* 0x000fe4000fffe1ff */
[----:B------:R-:W-:Y:S01]  /*8ca0*/  UIADD3 UR7, UPT, UPT, -UR10, URZ, URZ ;  /* 0x000000ff0a077290 */ /* 0x000fe2000fffe1ff */
[----:B--2---:R-:W-:Y:S01]  /*8cb0*/  LEA R3, R3, R2, 0x18 ;  /* 0x0000000203037211 */ /* 0x004fe200078ec0ff */
[----:B------:R-:W-:Y:S01]  /*8cc0*/  BAR.SYNC.DEFER_BLOCKING 0x2, 0x1a0 ;  /* 0x0086800000007b1d */ /* 0x000fe20000010000 */
[----:B-----5:R-:W-:Y:S01]  /*8cd0*/  USHF.R.U32.HI UR4, URZ, UR6, UR4 ;  /* 0x00000006ff047299 */ /* 0x020fe20008011604 */
[C---:B-1----:R-:W-:Y:S01]  /*8ce0*/  IMAD.SHL.U32 R5, R0.reuse, 0x40, RZ ;  /* 0x0000004000057824 */ /* 0x042fe200078e00ff */
[----:B------:R-:W-:Y:S01]  /*8cf0*/  LOP3.LUT R2, R0, 0x7f, RZ, 0xc0, !PT ;  /* 0x0000007f00027812 */ /* 0x000fe200078ec0ff */
[----:B------:R-:W-:-:S02]  /*8d00*/  USHF.R.S32.HI UR6, URZ, 0x1f, UR8 ;  /* 0x0000001fff067899 */ /* 0x000fc40008011408 */
[----:B------:R-:W-:Y:S01]  /*8d10*/  USHF.R.S32.HI UR7, URZ, 0x1f, UR7 ;  /* 0x0000001fff077899 */ /* 0x000fe20008011407 */
[----:B------:R-:W-:Y:S01]  /*8d20*/  LOP3.LUT R5, R5, 0x7c0, RZ, 0xc0, !PT ;  /* 0x000007c005057812 */ /* 0x000fe200078ec0ff */
[----:B------:R-:W-:Y:S01]  /*8d30*/  UISETP.GT.AND UP0, UPT, UR10, URZ, UPT ;  /* 0x000000ff0a00728c */ /* 0x000fe2000bf04270 */
[----:B------:R-:W-:Y:S01]  /*8d40*/  SHF.R.U32.HI R72, RZ, 0x5, R2 ;  /* 0x00000005ff487819 */ /* 0x000fe20000011602 */
[----:B------:R-:W-:Y:S02]  /*8d50*/  ULEA.HI UR6, UR6, UR8, URZ, 0x7 ;  /* 0x0000000806067291 */ /* 0x000fe4000f8f38ff */
[----:B------:R-:W-:Y:S02]  /*8d60*/  ULEA.HI UR7, UR7, -UR10, URZ, 0x7 ;  /* 0x8000000a07077291 */ /* 0x000fe4000f8f38ff */
[----:B------:R-:W-:Y:S01]  /*8d70*/  IMAD R6, R72, 0x800, R5 ;  /* 0x0000080048067824 */ /* 0x000fe200078e0205 */
[----:B------:R-:W-:Y:S02]  /*8d80*/  UIADD3 UR4, UPT, UPT, UR5, UR4, URZ ;  /* 0x0000000405047290 */ /* 0x000fe4000fffe0ff */
[----:B------:R-:W-:Y:S01]  /*8d90*/  USHF.R.S32.HI UR16, URZ, 0x7, UR6 ;  /* 0x00000007ff107899 */ /* 0x000fe20008011406 */
[----:B------:R-:W-:Y:S01]  /*8da0*/  IMAD.IADD R5, R3, 0x1, R6 ;  /* 0x0000000103057824 */ /* 0x000fe200078e0206 */
[----:B------:R-:W-:-:S02]  /*8db0*/  USHF.R.S32.HI UR6, URZ, 0x7, UR7 ;  /* 0x00000007ff067899 */ /* 0x000fc40008011407 */
[----:B------:R-:W-:Y:S02]  /*8dc0*/  USHF.R.U32.HI UR9, URZ, UR25, UR4 ;  /* 0x00000019ff097299 */ /* 0x000fe40008011604 */
[----:B------:R-:W-:Y:S01]  /*8dd0*/  @!UP0 ULOP3.LUT UR16, URZ, UR6, URZ, 0x33, !UPT ;  /* 0x00000006ff108292 */ /* 0x000fe2000f8e33ff */
[----:B------:R-:W-:Y:S01]  /*8de0*/  SYNCS.ARRIVE.TRANS64.ART0 RZ, [R3+URZ+0x1b0], R4 ;  /* 0x0001b00403ff79a7 */ /* 0x000fe200085000ff */
[----:B------:R-:W-:Y:S02]  /*8df0*/  UISETP.GE.AND UP0, UPT, UR11, UR13, UPT ;  /* 0x0000000d0b00728c */ /* 0x000fe4000bf06270 */
[----:B------:R-:W-:-:S04]  /*8e00*/  UIMAD.WIDE.U32 UR4, UR9, UR12, URZ ;  /* 0x0000000c090472a5 */ /* 0x000fc8000f8e00ff */
[----:B------:R-:W-:Y:S01]  /*8e10*/  UIADD3 UR4, UPT, UPT, UR9, -UR5, URZ ;  /* 0x8000000509047290 */ /* 0x000fe2000fffe0ff */
[----:B------:R1:W-:Y:S03]  /*8e20*/  SYNCS.ARRIVE.TRANS64.ART0 RZ, [R3+URZ+0x1b8], R4 ;  /* 0x0001b80403ff79a7 */ /* 0x0003e600085000ff */
[----:B------:R-:W-:-:S04]  /*8e30*/  USHF.R.U32.HI UR4, URZ, UR69, UR4 ;  /* 0x00000045ff047299 */ /* 0x000fc80008011604 */
[----:B------:R-:W-:Y:S01]  /*8e40*/  UIADD3 UR4, UPT, UPT, UR5, UR4, URZ ;  /* 0x0000000405047290 */ /* 0x000fe2000fffe0ff */
[C---:B-1----:R-:W-:Y:S02]  /*8e50*/  VIADD R4, R5.reuse, 0xc00 ;  /* 0x00000c0005047836 */ /* 0x042fe40000000000 */
[----:B------:R-:W-:-:S03]  /*8e60*/  VIADD R5, R5, 0x2c00 ;  /* 0x00002c0005057836 */ /* 0x000fc60000000000 */
[----:B------:R-:W-:Y:S02]  /*8e70*/  SHF.R.U32.HI R75, RZ, 0x3, R4 ;  /* 0x00000003ff4b7819 */ /* 0x000fe40000011604 */
[----:B------:R-:W-:Y:S02]  /*8e80*/  SHF.R.U32.HI R74, RZ, 0x3, R5 ;  /* 0x00000003ff4a7819 */ /* 0x000fe40000011605 */
[----:B------:R-:W-:Y:S02]  /*8e90*/  LOP3.LUT R75, R4, 0x30, R75, 0x78, !PT ;  /* 0x00000030044b7812 */ /* 0x000fe400078e784b */
[----:B------:R-:W-:Y:S01]  /*8ea0*/  LOP3.LUT R74, R5, 0x30, R74, 0x78, !PT ;  /* 0x00000030054a7812 */ /* 0x000fe200078e784a */
[----:B------:R-:W-:Y:S06]  /*8eb0*/  BRA.U UP0, `(.L_x_56) ;  /* 0x0000001900807547 */ /* 0x000fec000b800000 */
[----:B------:R-:W1:Y:S01]  /*8ec0*/  LDCU.U8 UR24, c[0x0][0x621] ;  /* 0x0000c420ff1877ac */ /* 0x000e620008000000 */
[----:B------:R-:W-:Y:S01]  /*8ed0*/  HFMA2 R65, -RZ, RZ, 0, 9.5367431640625e-07 ;  /* 0x00000010ff417431 */ /* 0x000fe200000001ff */
[----:B------:R-:W-:Y:S01]  /*8ee0*/  R2P PR, R0, 0x6 ;  /* 0x0000000600007804 */ /* 0x000fe20000000000 */
[----:B------:R-:W-:Y:S01]  /*8ef0*/  IMAD.MOV.U32 R66, RZ, RZ, 0x20 ;  /* 0x00000020ff427424 */ /* 0x000fe200078e00ff */
[----:B------:R-:W2:Y:S01]  /*8f00*/  LDCU UR6, c[0x0][0x60c] ;  /* 0x0000c180ff0677ac */ /* 0x000ea20008000800 */
[----:B------:R-:W-:Y:S01]  /*8f10*/  IMAD.SHL.U32 R72, R72, 0x200000, RZ ;  /* 0x0020000048487824 */ /* 0x000fe200078e00ff */
[----:B------:R-:W-:Y:S01]  /*8f20*/  MOV R64, RZ ;  /* 0x000000ff00407202 */ /* 0x000fe20000000f00 */
[----:B------:R-:W-:Y:S01]  /*8f30*/  IMAD R71, R2, 0x4, R3 ;  /* 0x0000000402477824 */ /* 0x000fe200078e0203 */
[----:B------:R-:W3:Y:S01]  /*8f40*/  LDCU UR7, c[0x0][0x618] ;  /* 0x0000c300ff0777ac */ /* 0x000ee20008000800 */
[----:B------:R-:W-:Y:S01]  /*8f50*/  SEL R66, R66, 0xffffffe0, !P2 ;  /* 0xffffffe042427807 */ /* 0x000fe20005000000 */
[----:B------:R-:W-:Y:S01]  /*8f60*/  IMAD.MOV.U32 R73, RZ, RZ, 0x1 ;  /* 0x00000001ff497424 */ /* 0x000fe200078e00ff */
[----:B------:R-:W-:Y:S01]  /*8f70*/  SEL R65, R65, 0xfffffff0, !P1 ;  /* 0xfffffff041417807 */ /* 0x000fe20004800000 */
[----:B------:R-:W-:Y:S01]  /*8f80*/  UIADD3 UR12, UPT, UPT, -UR9, URZ, URZ ;  /* 0x000000ff090c7290 */ /* 0x000fe2000fffe1ff */
[C---:B------:R-:W-:Y:S01]  /*8f90*/  IADD3 R69, PT, PT, R75.reuse, R66, RZ ;  /* 0x000000424b457210 */ /* 0x040fe20007ffe0ff */
[C---:B------:R-:W-:Y:S01]  /*8fa0*/  IMAD.IADD R66, R74.reuse, 0x1, R66 ;  /* 0x000000014a427824 */ /* 0x040fe200078e0242 */
[----:B------:R-:W-:Y:S01]  /*8fb0*/  ULOP3.LUT UR5, UR68, 0x3, URZ, 0xc0, !UPT ;  /* 0x0000000344057892 */ /* 0x000fe2000f8ec0ff */
[----:B------:R-:W-:Y:S01]  /*8fc0*/  IADD3 R70, PT, PT, R75, R65, RZ ;  /* 0x000000414b467210 */ /* 0x000fe20007ffe0ff */
[----:B------:R-:W-:Y:S01]  /*8fd0*/  IMAD.IADD R67, R74, 0x1, R65 ;  /* 0x000000014a437824 */ /* 0x000fe200078e0241 */
[----:B-1----:R-:W-:Y:S01]  /*8fe0*/  USHF.R.U32.HI UR10, URZ, UR24, UR4 ;  /* 0x00000018ff0a7299 */ /* 0x002fe20008011604 */
[C---:B------:R-:W-:Y:S01]  /*8ff0*/  IADD3 R68, PT, PT, R65.reuse, R69, RZ ;  /* 0x0000004541447210 */ /* 0x040fe20007ffe0ff */
[----:B------:R-:W-:Y:S01]  /*9000*/  IMAD.IADD R65, R65, 0x1, R66 ;  /* 0x0000000141417824 */ /* 0x000fe200078e0242 */
[----:B------:R-:W1:Y:S01]  /*9010*/  LDCU UR20, c[0x0][0x370] ;  /* 0x00006e00ff1477ac */ /* 0x000e620008000800 */
[----:B------:R-:W-:-:S02]  /*9020*/  UIADD3 UR4, UPT, UPT, -UR10, URZ, URZ ;  /* 0x000000ff0a047290 */ /* 0x000fc4000fffe1ff */
[----:B------:R-:W-:Y:S01]  /*9030*/  UIADD3 UR19, UPT, UPT, -UR16, URZ, URZ ;  /* 0x000000ff10137290 */ /* 0x000fe2000fffe1ff */
[----:B------:R-:W4:Y:S01]  /*9040*/  LDCU.64 UR22, c[0x0][0x358] ;  /* 0x00006b00ff1677ac */ /* 0x000f220008000a00 */
[----:B--2---:R-:W-:Y:S02]  /*9050*/  UIMAD UR12, UR6, UR12, UR11 ;  /* 0x0000000c060c72a4 */ /* 0x004fe4000f8e020b */
[----:B------:R-:W-:Y:S02]  /*9060*/  UIADD3 UR18, UPT, UPT, UR5, 0x7, URZ ;  /* 0x0000000705127890 */ /* 0x000fe4000fffe0ff */
[----:B------:R-:W-:Y:S02]  /*9070*/  UIADD3 UR17, UPT, UPT, UR5, 0x3, URZ ;  /* 0x0000000305117890 */ /* 0x000fe4000fffe0ff */
[----:B---3--:R-:W-:-:S12]  /*9080*/  UIMAD UR9, UR7, UR4, UR9 ;  /* 0x00000004070972a4 */ /* 0x008fd8000f8e0209 */
.L_x_65:
[----:B------:R-:W-:Y:S01]  /*9090*/  MOV R36, UR17 ;  /* 0x0000001100247c02 */ /* 0x000fe20008000f00 */
[----:B------:R-:W-:Y:S01]  /*90a0*/  UISETP.GE.AND UP0, UPT, UR16, 0x1, UPT ;  /* 0x000000011000788c */ /* 0x000fe2000bf06270 */
[----:B---3--:R-:W-:Y:S02]  /*90b0*/  MOV R0, 0x1 ;  /* 0x0000000100007802 */ /* 0x008fe40000000f00 */
[----:B------:R-:W-:Y:S01]  /*90c0*/  MOV R76, UR18 ;  /* 0x00000012004c7c02 */ /* 0x000fe20008000f00 */
[----:B------:R2:W-:Y:S06]  /*90d0*/  BAR.SYNC.DEFER_BLOCKING R36, 0x40 ;  /* 0x000100240000751d */ /* 0x0005ec0000010000 */
[----:B------:R2:W-:Y:S02]  /*90e0*/  SYNCS.ARRIVE.TRANS64.ART0 RZ, [R3+URZ+0x210], R0 ;  /* 0x0002100003ff79a7 */ /* 0x0005e400085000ff */
[----:B------:R2:W-:Y:S06]  /*90f0*/  BAR.SYNC.DEFER_BLOCKING R76, 0x40 ;  /* 0x0001004c0000751d */ /* 0x0005ec0000010000 */
[----:B------:R-:W-:Y:S05]  /*9100*/  BRA.U !UP0, `(.L_x_57) ;  /* 0x0000000508a87547 */ /* 0x000fea000b800000 */
[----:B------:R-:W-:Y:S01]  /*9110*/  UMOV UR6, UR19 ;  /* 0x0000001300067c82 */ /* 0x000fe20008000000 */
.L_x_60:
[----:B---3--:R3:W-:Y:S06]  /*9120*/  BAR.SYNC.DEFER_BLOCKING R36, 0x40 ;  /* 0x000100240000751d */ /* 0x0087ec0000010000 */
[----:B------:R-:W5:Y:S02]  /*9130*/  LDS R37, [R71+0x26c] ;  /* 0x00026c0047257984 */ /* 0x000f640000000800 */
[----:B-----5:R-:W-:-:S13]  /*9140*/  FSETP.GEU.AND P0, PT, R37, 1, PT ;  /* 0x3f8000002500780b */ /* 0x020fda0003f0e000 */
[----:B--2---:R-:W-:-:S04]  /*9150*/  VOTE.ANY R4, PT, !P0 ;  /* 0x0000000000047806 */ /* 0x004fc800040e0100 */
[----:B------:R-:W-:-:S13]  /*9160*/  ISETP.NE.AND P0, PT, R4, RZ, PT ;  /* 0x000000ff0400720c */ /* 0x000fda0003f05270 */
[----:B---3--:R-:W-:Y:S05]  /*9170*/  @!P0 BRA `(.L_x_58) ;  /* 0x0000000000ac8947 */ /* 0x008fea0003800000 */
[C---:B------:R-:W-:Y:S02]  /*9180*/  R2UR UR4, R72.reuse ;  /* 0x00000000480472ca */ /* 0x040fe400000e0000 */
[----:B------:R-:W-:-:S11]  /*9190*/  R2UR UR5, R72 ;  /* 0x00000000480572ca */ /* 0x000fd600000e0000 */
[----:B------:R-:W3:Y:S02]  /*91a0*/  LDTM.x16 R20, tmem[UR4+0x100] ;  /* 0x00010004001479ee */ /* 0x000ee40008240000 */
[-C--:B---3--:R-:W-:Y:S02]  /*91b0*/  FMUL2 R20, R20.F32x2.HI_LO, R37.reuse.F32 ;  /* 0x000000251414724a */ /* 0x088fe40001000000 */
[-C--:B------:R-:W-:Y:S02]  /*91c0*/  FMUL2 R22, R22.F32x2.HI_LO, R37.reuse.F32 ;  /* 0x000000251616724a */ /* 0x080fe40001000000 */
[-C--:B------:R-:W-:Y:S02]  /*91d0*/  FMUL2 R24, R24.F32x2.HI_LO, R37.reuse.F32 ;  /* 0x000000251818724a */ /* 0x080fe40001000000 */
[-C--:B------:R-:W-:Y:S02]  /*91e0*/  FMUL2 R26, R26.F32x2.HI_LO, R37.reuse.F32 ;  /* 0x000000251a1a724a */ /* 0x080fe40001000000 */
[----:B------:R-:W-:-:S02]  /*91f0*/  FMUL2 R28, R28.F32x2.HI_LO, R37.F32 ;  /* 0x000000251c1c724a */ /* 0x000fc40001000000 */
[-C--:B------:R-:W-:Y:S02]  /*9200*/  FMUL2 R30, R30.F32x2.HI_LO, R37.reuse.F32 ;  /* 0x000000251e1e724a */ /* 0x080fe40001000000 */
[-C--:B------:R-:W-:Y:S02]  /*9210*/  FMUL2 R32, R32.F32x2.HI_LO, R37.reuse.F32 ;  /* 0x000000252020724a */ /* 0x080fe40001000000 */
[----:B------:R-:W-:-:S04]  /*9220*/  FMUL2 R34, R34.F32x2.HI_LO, R37.F32 ;  /* 0x000000252222724a */ /* 0x000fc80001000000 */
[----:B------:R-:W-:Y:S01]  /*9230*/  STTM.x16 tmem[UR5+0x100], R20 ;  /* 0x00010014000079ed */ /* 0x000fe20008240005 */
        /* <DEDUP_REMOVED lines=29> */
[----:B------:R3:W-:Y:S01]  /*9410*/  STTM.x16 tmem[UR4+0x130], R4 ;  /* 0x00013004000079ed */ /* 0x0007e20008240004 */
[----:B------:R-:W5:Y:S02]  /*9420*/  FENCE.VIEW.ASYNC.T ;  /* 0x00000000000073c6 */ /* 0x000f640000000200 */
.L_x_58:
[----:B-----5:R5:W-:Y:S01]  /*9430*/  SYNCS.ARRIVE.TRANS64.ART0 RZ, [R3+URZ+0x1b0], R0 ;  /* 0x0001b00003ff79a7 */ /* 0x020be200085000ff */
[----:B------:R-:W-:-:S04]  /*9440*/  UIADD3 UR6, UPT, UPT, UR6, 0x1, URZ ;  /* 0x0000000106067890 */ /* 0x000fc8000fffe0ff */
[----:B------:R-:W-:Y:S01]  /*9450*/  UISETP.NE.AND UP0, UPT, UR6, URZ, UPT ;  /* 0x000000ff0600728c */ /* 0x000fe2000bf05270 */
[----:B------:R5:W-:Y:S01]  /*9460*/  SYNCS.ARRIVE.TRANS64.ART0 RZ, [R3+URZ+0x218], R0 ;  /* 0x0002180003ff79a7 */ /* 0x000be200085000ff */
[----:B------:R5:W-:Y:S06]  /*9470*/  BAR.SYNC.DEFER_BLOCKING R76, 0x40 ;  /* 0x0001004c0000751d */ /* 0x000bec0000010000 */
[----:B------:R-:W2:Y:S02]  /*9480*/  LDS R37, [R71+0x46c] ;  /* 0x00046c0047257984 */ /* 0x000ea40000000800 */
[----:B--2---:R-:W-:-:S13]  /*9490*/  FSETP.GEU.AND P0, PT, R37, 1, PT ;  /* 0x3f8000002500780b */ /* 0x004fda0003f0e000 */
[----:B---3--:R-:W-:-:S04]  /*94a0*/  VOTE.ANY R4, PT, !P0 ;  /* 0x0000000000047806 */ /* 0x008fc800040e0100 */
[----:B------:R-:W-:-:S13]  /*94b0*/  ISETP.NE.AND P0, PT, R4, RZ, PT ;  /* 0x000000ff0400720c */ /* 0x000fda0003f05270 */
[----:B-----5:R-:W-:Y:S05]  /*94c0*/  @!P0 BRA `(.L_x_59) ;  /* 0x0000000000ac8947 */ /* 0x020fea0003800000 */
[C---:B------:R-:W-:Y:S02]  /*94d0*/  R2UR UR4, R72.reuse ;  /* 0x00000000480472ca */ /* 0x040fe400000e0000 */
[----:B------:R-:W-:-:S11]  /*94e0*/  R2UR UR5, R72 ;  /* 0x00000000480572ca */ /* 0x000fd600000e0000 */
[----:B------:R-:W2:Y:S02]  /*94f0*/  LDTM.x16 R20, tmem[UR4+0x140] ;  /* 0x00014004001479ee */ /* 0x000ea40008240000 */
[-C--:B--2---:R-:W-:Y:S02]  /*9500*/  FMUL2 R20, R20.F32x2.HI_LO, R37.reuse.F32 ;  /* 0x000000251414724a */ /* 0x084fe40001000000 */
        /* <DEDUP_REMOVED lines=38> */
[----:B------:R-:W3:Y:S02]  /*9770*/  FENCE.VIEW.ASYNC.T ;  /* 0x00000000000073c6 */ /* 0x000ee40000000200 */
.L_x_59:
[----:B---3--:R3:W-:Y:S01]  /*9780*/  SYNCS.ARRIVE.TRANS64.ART0 RZ, [R3+URZ+0x1b8], R0 ;  /* 0x0001b80003ff79a7 */ /* 0x0087e200085000ff */
[----:B------:R3:W-:Y:S01]  /*9790*/  SYNCS.ARRIVE.TRANS64.ART0 RZ, [R3+URZ+0x210], R0 ;  /* 0x0002100003ff79a7 */ /* 0x0007e200085000ff */
[----:B------:R-:W-:Y:S05]  /*97a0*/  BRA.U UP0, `(.L_x_60) ;  /* 0xfffffff9005c7547 */ /* 0x000fea000b83ffff */
.L_x_57:
[----:B------:R5:W-:Y:S01]  /*97b0*/  SYNCS.ARRIVE.TRANS64.ART0 RZ, [R3+URZ+0x218], R0 ;  /* 0x0002180003ff79a7 */ /* 0x000be200085000ff */
[----:B------:R5:W-:Y:S01]  /*97c0*/  BAR.SYNC.DEFER_BLOCKING R36, 0x40 ;  /* 0x000100240000751d */ /* 0x000be20000010000 */
[----:B------:R-:W-:Y:S02]  /*97d0*/  SHF.L.U32 R80, R64, 0x1f, RZ ;  /* 0x0000001f40507819 */ /* 0x000fe400000006ff */
[----:B------:R-:W-:-:S03]  /*97e0*/  SHF.L.U32 R82, R73, 0x1f, RZ ;  /* 0x0000001f49527819 */ /* 0x000fc600000006ff */
[----:B------:R5:W2:Y:S04]  /*97f0*/  LDS R78, [R71+0x26c] ;  /* 0x00026c00474e7984 */ /* 0x000aa80000000800 */
[----:B------:R5:W3:Y:S01]  /*9800*/  LDS R77, [R71+0x66c] ;  /* 0x00066c00474d7984 */ /* 0x000ae20000000800 */
[----:B------:R5:W-:Y:S01]  /*9810*/  SYNCS.ARRIVE.TRANS64.ART0 RZ, [R3+URZ+0x210], R0 ;  /* 0x0002100003ff79a7 */ /* 0x000be200085000ff */
[----:B------:R-:W4:Y:S02]  /*9820*/  SYNCS.PHASECHK.TRANS64.TRYWAIT P0, [R3+URZ+0x1e0], R80 ;  /* 0x0001e050030075a7 */ /* 0x000f2400080011ff */
[----:B--2345:R-:W-:Y:S05]  /*9830*/  @!P0 BRA `(.L_x_61) ;  /* 0x0000001c00b88947 */ /* 0x03cfea0003800000 */
.L_x_128:
[----:B------:R-:W3:Y:S01]  /*9840*/  SYNCS.PHASECHK.TRANS64.TRYWAIT P0, [R3+URZ+0x230], R82 ;  /* 0x00023052030075a7 */ /* 0x000ee200080011ff */
[----:B------:R-:W-:Y:S02]  /*9850*/  R2UR UR4, R72 ;  /* 0x00000000480472ca */ /* 0x000fe400000e0000 */
[----:B------:R-:W-:Y:S01]  /*9860*/  FSETP.NE.AND P4, PT, R78, RZ, PT ;  /* 0x000000ff4e00720b */ /* 0x000fe20003f85000 */
[----:B---3--:R-:W-:-:S12]  /*9870*/  @!P0 BRA `(.L_x_62) ;  /* 0x0000001c00c08947 */ /* 0x008fd80003800000 */
.L_x_130:
[----:B------:R-:W4:Y:S01]  /*9880*/  LDTM.x32 R32, tmem[UR4+0x100] ;  /* 0x00010004002079ee */ /* 0x000f2200082c0000 */
[----:B------:R-:W-:Y:S02]  /*9890*/  FSEL R79, R78, 1, P4 ;  /* 0x3f8000004e4f7808 */ /* 0x000fe40002000000 */
[----:B------:R-:W-:-:S04]  /*98a0*/  R2UR UR4, R72 ;  /* 0x00000000480472ca */ /* 0x000fc800000e0000 */
[----:B------:R-:W4:Y:S02]  /*98b0*/  MUFU.RCP R79, R79 ;  /* 0x0000004f004f7308 */ /* 0x000f240000001000 */
[-C--:B----4-:R-:W-:Y:S02]  /*98c0*/  FMUL2 R34, R34.F32x2.HI_LO, R79.reuse.F32 ;  /* 0x0000004f2222724a */ /* 0x090fe40001000000 */
[-C--:B------:R-:W-:Y:S02]  /*98d0*/  FMUL2 R32, R32.F32x2.HI_LO, R79.reuse.F32 ;  /* 0x0000004f2020724a */ /* 0x080fe40001000000 */
[-C--:B------:R-:W-:Y:S01]  /*98e0*/  FMUL2 R38, R38.F32x2.HI_LO, R79.reuse.F32 ;  /* 0x0000004f2626724a */ /* 0x080fe20001000000 */
[----:B--2---:R-:W-:Y:S01]  /*98f0*/  F2FP.SATFINITE.E4M3.F32.PACK_AB_MERGE_C R81, R35, R34, RZ ;  /* 0x000000222351723e */ /* 0x004fe200048070ff */
[-C--:B------:R-:W-:Y:S01]  /*9900*/  FMUL2 R36, R36.F32x2.HI_LO, R79.reuse.F32 ;  /* 0x0000004f2424724a */ /* 0x080fe20001000000 */
[----:B------:R-:W-:Y:S01]  /*9910*/  F2FP.SATFINITE.E4M3.F32.PACK_AB_MERGE_C R84, R33, R32, RZ ;  /* 0x000000202154723e */ /* 0x000fe200048070ff */
[-C--:B------:R-:W-:Y:S01]  /*9920*/  FMUL2 R42, R42.F32x2.HI_LO, R79.reuse.F32 ;  /* 0x0000004f2a2a724a */ /* 0x080fe20001000000 */
[----:B------:R-:W2:Y:S01]  /*9930*/  LDTM.x32 R4, tmem[UR4+0x120] ;  /* 0x00012004000479ee */ /* 0x000ea200082c0000 */
[-C--:B------:R-:W-:Y:S01]  /*9940*/  FMUL2 R40, R40.F32x2.HI_LO, R79.reuse.F32 ;  /* 0x0000004f2828724a */ /* 0x080fe20001000000 */
[----:B------:R-:W-:Y:S01]  /*9950*/  F2FP.SATFINITE.E4M3.F32.PACK_AB_MERGE_C R38, R39, R38, RZ ;  /* 0x000000262726723e */ /* 0x000fe200048070ff */
        /* <DEDUP_REMOVED lines=20> */
[-C--:B--2---:R-:W-:Y:S01]  /*9aa0*/  FMUL2 R4, R4.F32x2.HI_LO, R79.reuse.F32 ;  /* 0x0000004f0404724a */ /* 0x084fe20001000000 */
        /* <DEDUP_REMOVED lines=29> */
[----:B------:R-:W-:Y:S01]  /*9c80*/  FMUL2 R34, R34.F32x2.HI_LO, R79.F32 ;  /* 0x0000004f2222724a */ /* 0x000fe20001000000 */
[----:B------:R-:W-:-:S02]  /*9c90*/  F2FP.SATFINITE.E4M3.F32.PACK_AB_MERGE_C R30, R31, R30, RZ ;  /* 0x0000001e1f1e723e */ /* 0x000fc400048070ff */
[----:B------:R-:W-:Y:S02]  /*9ca0*/  F2FP.SATFINITE.E4M3.F32.PACK_AB_MERGE_C R29, R29, R28, RZ ;  /* 0x0000001c1d1d723e */ /* 0x000fe400048070ff */
[----:B------:R-:W-:Y:S02]  /*9cb0*/  F2FP.SATFINITE.E4M3.F32.PACK_AB_MERGE_C R34, R35, R34, RZ ;  /* 0x000000222322723e */ /* 0x000fe400048070ff */
[----:B------:R-:W-:Y:S02]  /*9cc0*/  F2FP.SATFINITE.E4M3.F32.PACK_AB_MERGE_C R33, R33, R32, RZ ;  /* 0x000000202121723e */ /* 0x000fe400048070ff */
[----:B------:R-:W-:Y:S02]  /*9cd0*/  PRMT R16, R84, 0x5410, R81 ;  /* 0x0000541054107816 */ /* 0x000fe40000000051 */
[----:B------:R-:W-:Y:S02]  /*9ce0*/  PRMT R17, R37, 0x5410, R38 ;  /* 0x0000541025117816 */ /* 0x000fe40000000026 */
[----:B------:R-:W-:-:S02]  /*9cf0*/  PRMT R18, R41, 0x5410, R42 ;  /* 0x0000541029127816 */ /* 0x000fc4000000002a */
[----:B------:R-:W-:Y:S02]  /*9d00*/  PRMT R19, R45, 0x5410, R46 ;  /* 0x000054102d137816 */ /* 0x000fe4000000002e */
[----:B------:R-:W-:Y:S02]  /*9d10*/  PRMT R12, R49, 0x5410, R50 ;  /* 0x00005410310c7816 */ /* 0x000fe40000000032 */
[----:B------:R-:W-:Y:S01]  /*9d20*/  PRMT R13, R53, 0x5410, R54 ;  /* 0x00005410350d7816 */ /* 0x000fe20000000036 */
[----:B------:R2:W-:Y:S01]  /*9d30*/  STS.128 [R75], R16 ;  /* 0x000000104b007388 */ /* 0x0005e20000000c00 */
[----:B------:R-:W-:Y:S02]  /*9d40*/  PRMT R14, R57, 0x5410, R58 ;  /* 0x00005410390e7816 */ /* 0x000fe4000000003a */
[----:B------:R-:W-:Y:S02]  /*9d50*/  PRMT R15, R61, 0x5410, R62 ;  /* 0x000054103d0f7816 */ /* 0x000fe4000000003e */
[----:B------:R-:W-:-:S02]  /*9d60*/  PRMT R9, R9, 0x5410, R10 ;  /* 0x0000541009097816 */ /* 0x000fc4000000000a */
[----:B------:R-:W-:Y:S01]  /*9d70*/  PRMT R8, R5, 0x5410, R6 ;  /* 0x0000541005087816 */ /* 0x000fe20000000006 */
[----:B------:R2:W-:Y:S01]  /*9d80*/  STS.128 [R70], R12 ;  /* 0x0000000c46007388 */ /* 0x0005e20000000c00 */
[----:B------:R-:W-:Y:S02]  /*9d90*/  PRMT R10, R7, 0x5410, R4 ;  /* 0x00005410070a7816 */ /* 0x000fe40000000004 */
[----:B------:R-:W-:Y:S02]  /*9da0*/  PRMT R11, R36, 0x5410, R11 ;  /* 0x00005410240b7816 */ /* 0x000fe4000000000b */
[----:B------:R-:W-:Y:S02]  /*9db0*/  PRMT R4, R21, 0x5410, R22 ;  /* 0x0000541015047816 */ /* 0x000fe40000000016 */
[----:B------:R-:W-:Y:S01]  /*9dc0*/  PRMT R5, R25, 0x5410, R26 ;  /* 0x0000541019057816 */ /* 0x000fe2000000001a */
[----:B------:R2:W-:Y:S01]  /*9dd0*/  STS.128 [R69], R8 ;  /* 0x0000000845007388 */ /* 0x0005e20000000c00 */
[----:B------:R-:W-:-:S02]  /*9de0*/  PRMT R6, R29, 0x5410, R30 ;  /* 0x000054101d067816 */ /* 0x000fc4000000001e */
[----:B------:R-:W-:-:S05]  /*9df0*/  PRMT R7, R33, 0x5410, R34 ;  /* 0x0000541021077816 */ /* 0x000fca0000000022 */
[----:B------:R2:W-:Y:S01]  /*9e00*/  STS.128 [R68], R4 ;  /* 0x0000000444007388 */ /* 0x0005e20000000c00 */
[----:B------:R4:W-:Y:S06]  /*9e10*/  MEMBAR.ALL.CTA ;  /* 0x0000000000007992 */ /* 0x0009ec0000008000 */
[----:B----4-:R-:W4:Y:S02]  /*9e20*/  FENCE.VIEW.ASYNC.S ;  /* 0x00000000000073c6 */ /* 0x010f240000000000 */
[----:B----4-:R2:W-:Y:S01]  /*9e30*/  SYNCS.ARRIVE.TRANS64.ART0 RZ, [R3+URZ+0x1b0], R0 ;  /* 0x0001b00003ff79a7 */ /* 0x0105e200085000ff */
[----:B------:R2:W-:Y:S01]  /*9e40*/  SYNCS.ARRIVE.TRANS64.ART0 RZ, [R3+URZ+0x220], R0 ;  /* 0x0002200003ff79a7 */ /* 0x0005e200085000ff */
[----:B------:R2:W-:Y:S06]  /*9e50*/  BAR.SYNC.DEFER_BLOCKING R76, 0x40 ;  /* 0x0001004c0000751d */ /* 0x0005ec0000010000 */
[----:B------:R2:W4:Y:S04]  /*9e60*/  LDS R81, [R71+0x46c] ;  /* 0x00046c0047517984 */ /* 0x0005280000000800 */
[----:B------:R2:W5:Y:S01]  /*9e70*/  LDS R79, [R71+0x86c] ;  /* 0x00086c00474f7984 */ /* 0x0005620000000800 */
[----:B------:R2:W-:Y:S01]  /*9e80*/  SYNCS.ARRIVE.TRANS64.ART0 RZ, [R3+URZ+0x218], R0 ;  /* 0x0002180003ff79a7 */ /* 0x0005e200085000ff */
[----:B------:R-:W3:Y:S02]  /*9e90*/  SYNCS.PHASECHK.TRANS64.TRYWAIT P0, [R3+URZ+0x1e8], R80 ;  /* 0x0001e850030075a7 */ /* 0x000ee400080011ff */
[----:B--2345:R-:W-:Y:S05]  /*9ea0*/  @!P0 BRA `(.L_x_63) ;  /* 0x00000018004c8947 */ /* 0x03cfea0003800000 */
.L_x_132:
[----:B------:R-:W3:Y:S01]  /*9eb0*/  SYNCS.PHASECHK.TRANS64.TRYWAIT P0, [R3+URZ+0x238], R82 ;  /* 0x00023852030075a7 */ /* 0x000ee200080011ff */
[----:B------:R-:W-:-:S04]  /*9ec0*/  FSETP.NE.AND P5, PT, R81, RZ, PT ;  /* 0x000000ff5100720b */ /* 0x000fc80003fa5000 */
[----:B------:R-:W-:-:S06]  /*9ed0*/  FSEL R76, R81, 1, P5 ;  /* 0x3f800000514c7808 */ /* 0x000fcc0002800000 */
[----:B------:R-:W4:Y:S02]  /*9ee0*/  MUFU.RCP R76, R76 ;  /* 0x0000004c004c7308 */ /* 0x000f240000001000 */
[----:B---34-:R-:W-:Y:S05]  /*9ef0*/  @!P0 BRA `(.L_x_64) ;  /* 0x0000001800548947 */ /* 0x018fea0003800000 */
.L_x_134:
[----:B------:R-:W-:Y:S01]  /*9f00*/  R2UR UR4, R72 ;  /* 0x00000000480472ca */ /* 0x000fe200000e0000 */
[----:B------:R-:W4:Y:S01]  /*9f10*/  LDCU.64 UR6, c[0x0][0x3c8] ;  /* 0x00007900ff0677ac */ /* 0x000f220008000a00 */
[----:B------:R-:W5:Y:S01]  /*9f20*/  @P4 MUFU.LG2 R78, R78 ;  /* 0x0000004e004e4308 */ /* 0x000f620000000c00 */
[----:B------:R-:W-:Y:S01]  /*9f30*/  LOP3.LUT R73, R73, 0x1, RZ, 0x3c, !PT ;  /* 0x0000000149497812 */ /* 0x000fe200078e3cff */
[----:B------:R-:W2:Y:S01]  /*9f40*/  LDCU.U8 UR26, c[0x0][0x614] ;  /* 0x0000c280ff1a77ac */ /* 0x000ea20008000000 */
[----:B------:R-:W-:Y:S01]  /*9f50*/  LOP3.LUT R64, R64, 0x1, RZ, 0x3c, !PT ;  /* 0x0000000140407812 */ /* 0x000fe200078e3cff */
[----:B-1----:R-:W-:-:S04]  /*9f60*/  UIADD3 UR11, UPT, UPT, UR20, UR11, URZ ;  /* 0x0000000b140b7290 */ /* 0x002fc8000fffe0ff */
[----:B------:R-:W1:Y:S01]  /*9f70*/  @P5 MUFU.LG2 R81, R81 ;  /* 0x0000005100515308 */ /* 0x000e620000000c00 */
[----:B------:R-:W3:Y:S02]  /*9f80*/  LDCU.64 UR14, c[0x0][0x618] ;  /* 0x0000c300ff0e77ac */ /* 0x000ee40008000a00 */
[----:B------:R-:W1:Y:S01]  /*9f90*/  LDTM.x32 R32, tmem[UR4+0x140] ;  /* 0x00014004002079ee */ /* 0x000e6200082c0000 */
[----:B------:R-:W1:Y:S01]  /*9fa0*/  LDCU UR21, c[0x0][0x60c] ;  /* 0x0000c180ff1577ac */ /* 0x000e620008000800 */
[----:B-----5:R-:W-:Y:S01]  /*9fb0*/  @P4 FADD R78, R78, -8 ;  /* 0xc10000004e4e4421 */ /* 0x020fe20000000000 */
[-C--:B-1----:R-:W-:Y:S02]  /*9fc0*/  FMUL2 R34, R34.F32x2.HI_LO, R76.reuse.F32 ;  /* 0x0000004c2222724a */ /* 0x082fe40001000000 */
[-C--:B------:R-:W-:Y:S02]  /*9fd0*/  FMUL2 R32, R32.F32x2.HI_LO, R76.reuse.F32 ;  /* 0x0000004c2020724a */ /* 0x080fe40001000000 */
[----:B------:R-:W-:Y:S01]  /*9fe0*/  FMUL2 R42, R42.F32x2.HI_LO, R76.F32 ;  /* 0x0000004c2a2a724a */ /* 0x000fe20001000000 */
[----:B------:R-:W-:Y:S01]  /*9ff0*/  F2FP.SATFINITE.E4M3.F32.PACK_AB_MERGE_C R80, R35, R34, RZ ;  /* 0x000000222350723e */ /* 0x000fe200048070ff */
[----:B------:R-:W-:Y:S01]  /*a000*/  FMUL2 R40, R40.F32x2.HI_LO, R76.F32 ;  /* 0x0000004c2828724a */ /* 0x000fe20001000000 */
[----:B---3--:R-:W-:Y:S01]  /*a010*/  F2FP.SATFINITE.E4M3.F32.PACK_AB_MERGE_C R83, R33, R32, RZ ;  /* 0x000000202153723e */ /* 0x008fe200048070ff */
[-C--:B------:R-:W-:Y:S01]  /*a020*/  FMUL2 R38, R38.F32x2.HI_LO, R76.reuse.F32 ;  /* 0x0000004c2626724a */ /* 0x080fe20001000000 */
[----:B--2---:R-:W1:Y:S01]  /*a030*/  LDTM.x32 R4, tmem[UR4+0x160] ;  /* 0x00016004000479ee */ /* 0x004e6200082c0000 */
[----:B------:R-:W-:Y:S01]  /*a040*/  USHF.R.S32.HI UR4, URZ, 0x1f, UR9 ;  /* 0x0000001fff047899 */ /* 0x000fe20008011409 */
[----:B------:R-:W-:Y:S01]  /*a050*/  FMUL2 R36, R36.F32x2.HI_LO, R76.F32 ;  /* 0x0000004c2424724a */ /* 0x000fe20001000000 */
[----:B------:R-:W-:Y:S01]  /*a060*/  F2FP.SATFINITE.E4M3.F32.PACK_AB_MERGE_C R42, R43, R42, RZ ;  /* 0x0000002a2b2a723e */ /* 0x000fe200048070ff */
[-C--:B------:R-:W-:Y:S01]  /*a070*/  FMUL2 R46, R46.F32x2.HI_LO, R76.reuse.F32 ;  /* 0x0000004c2e2e724a */ /* 0x080fe20001000000 */
[----:B----4-:R-:W-:Y:S01]  /*a080*/  UIMAD UR8, UR4, UR6, URZ ;  /* 0x00000006040872a4 */ /* 0x010fe2000f8e02ff */
[-C--:B------:R-:W-:Y:S01]  /*a090*/  FMUL2 R44, R44.F32x2.HI_LO, R76.reuse.F32 ;  /* 0x0000004c2c2c724a */ /* 0x080fe20001000000 */
[----:B------:R-:W-:Y:S01]  /*a0a0*/  UIMAD.WIDE.U32 UR4, UR9, UR6, URZ ;  /* 0x00000006090472a5 */ /* 0x000fe2000f8e00ff */
[----:B------:R-:W-:Y:S01]  /*a0b0*/  FMUL2 R50, R50.F32x2.HI_LO, R76.F32 ;  /* 0x0000004c3232724a */ /* 0x000fe20001000000 */
[----:B------:R-:W-:Y:S01]  /*a0c0*/  F2FP.SATFINITE.E4M3.F32.PACK_AB_MERGE_C R41, R41, R40, RZ ;  /* 0x000000282929723e */ /* 0x000fe200048070ff */
        /* <DEDUP_REMOVED lines=14> */
[----:B-1----:R-:W-:Y:S01]  /*a1b0*/  FMUL2 R18, R18.F32x2.HI_LO, R76.F32 ;  /* 0x0000004c1212724a */ /* 0x002fe20001000000 */
[----:B------:R-:W-:Y:S01]  /*a1c0*/  F2FP.SATFINITE.E4M3.F32.PACK_AB_MERGE_C R53, R53, R52, RZ ;  /* 0x000000343535723e */ /* 0x000fe200048070ff */
[----:B------:R-:W-:Y:S01]  /*a1d0*/  FMUL2 R16, R16.F32x2.HI_LO, R76.F32 ;  /* 0x0000004c1010724a */ /* 0x000fe20001000000 */
[----:B------:R-:W-:Y:S01]  /*a1e0*/  F2FP.SATFINITE.E4M3.F32.PACK_AB_MERGE_C R58, R59, R58, RZ ;  /* 0x0000003a3b3a723e */ /* 0x000fe200048070ff */
[----:B------:R-:W-:Y:S01]  /*a1f0*/  FMUL2 R6, R6.F32x2.HI_LO, R76.F32 ;  /* 0x0000004c0606724a */ /* 0x000fe20001000000 */
[----:B------:R-:W-:Y:S01]  /*a200*/  F2FP.SATFINITE.E4M3.F32.PACK_AB_MERGE_C R18, R19, R18, RZ ;  /* 0x000000121312723e */ /* 0x000fe200048070ff */
[----:B------:R-:W-:Y:S01]  /*a210*/  FMUL2 R4, R4.F32x2.HI_LO, R76.F32 ;  /* 0x0000004c0404724a */ /* 0x000fe20001000000 */
[----:B------:R-:W-:Y:S01]  /*a220*/  F2FP.SATFINITE.E4M3.F32.PACK_AB_MERGE_C R19, R17, R16, RZ ;  /* 0x000000101113723e */ /* 0x000fe200048070ff */
[-C--:B------:R-:W-:Y:S01]  /*a230*/  FMUL2 R10, R10.F32x2.HI_LO, R76.reuse.F32 ;  /* 0x0000004c0a0a724a */ /* 0x080fe20001000000 */
[----:B------:R-:W1:Y:S01]  /*a240*/  LDC.64 R16, c[0x0][0x3d0] ;  /* 0x0000f400ff107b82 */ /* 0x000e620000000a00 */
[----:B------:R-:W-:Y:S01]  /*a250*/  FMUL2 R12, R12.F32x2.HI_LO, R76.F32 ;  /* 0x0000004c0c0c724a */ /* 0x000fe20001000000 */
[----:B------:R-:W-:Y:S01]  /*a260*/  F2FP.SATFINITE.E4M3.F32.PACK_AB_MERGE_C R57, R57, R56, RZ ;  /* 0x000000383939723e */ /* 0x000fe200048070ff */
[----:B------:R-:W-:Y:S01]  /*a270*/  FMUL2 R14, R14.F32x2.HI_LO, R76.F32 ;  /* 0x0000004c0e0e724a */ /* 0x000fe20001000000 */
[----:B------:R-:W-:Y:S01]  /*a280*/  F2FP.SATFINITE.E4M3.F32.PACK_AB_MERGE_C R62, R63, R62, RZ ;  /* 0x0000003e3f3e723e */ /* 0x000fe200048070ff */
[----:B------:R-:W-:Y:S01]  /*a290*/  FMUL2 R8, R8.F32x2.HI_LO, R76.F32 ;  /* 0x0000004c0808724a */ /* 0x000fe20001000000 */
[----:B------:R-:W-:Y:S01]  /*a2a0*/  F2FP.SATFINITE.E4M3.F32.PACK_AB_MERGE_C R61, R61, R60, RZ ;  /* 0x0000003c3d3d723e */ /* 0x000fe200048070ff */
[----:B------:R-:W-:Y:S01]  /*a2b0*/  UIMAD UR6, UR9, UR7, UR8 ;  /* 0x00000007090672a4 */ /* 0x000fe2000f8e0208 */
[----:B------:R-:W-:Y:S01]  /*a2c0*/  F2FP.SATFINITE.E4M3.F32.PACK_AB_MERGE_C R36, R7, R6, RZ ;  /* 0x000000060724723e */ /* 0x000fe200048070ff */
[----:B------:R-:W-:Y:S01]  /*a2d0*/  FMUL2 R20, R20.F32x2.HI_LO, R76.F32 ;  /* 0x0000004c1414724a */ /* 0x000fe20001000000 */
[----:B------:R-:W-:Y:S01]  /*a2e0*/  F2FP.SATFINITE.E4M3.F32.PACK_AB_MERGE_C R39, R5, R4, RZ ;  /* 0x000000040527723e */ /* 0x000fe200048070ff */
[----:B------:R-:W-:Y:S01]  /*a2f0*/  FMUL2 R22, R22.F32x2.HI_LO, R76.F32 ;  /* 0x0000004c1616724a */ /* 0x000fe20001000000 */
[----:B------:R-:W-:Y:S01]  /*a300*/  F2FP.SATFINITE.E4M3.F32.PACK_AB_MERGE_C R10, R11, R10, RZ ;  /* 0x0000000a0b0a723e */ /* 0x000fe200048070ff */
[-C--:B------:R-:W-:Y:S01]  /*a310*/  FMUL2 R24, R24.F32x2.HI_LO, R76.reuse.F32 ;  /* 0x0000004c1818724a */ /* 0x080fe20001000000 */
[----:B------:R-:W-:Y:S01]  /*a320*/  PRMT R6, R41, 0x5410, R42 ;  /* 0x0000541029067816 */ /* 0x000fe2000000002a */
[-C--:B------:R-:W-:Y:S01]  /*a330*/  FMUL2 R26, R26.F32x2.HI_LO, R76.reuse.F32 ;  /* 0x0000004c1a1a724a */ /* 0x080fe20001000000 */
[----:B------:R-:W2:Y:S01]  /*a340*/  LDCU UR9, c[0x0][0x380] ;  /* 0x00007000ff0977ac */ /* 0x000ea20008000800 */
[----:B------:R-:W-:Y:S01]  /*a350*/  FMUL2 R28, R28.F32x2.HI_LO, R76.F32 ;  /* 0x0000004c1c1c724a */ /* 0x000fe20001000000 */
[----:B------:R-:W-:Y:S01]  /*a360*/  F2FP.SATFINITE.E4M3.F32.PACK_AB_MERGE_C R11, R15, R14, RZ ;  /* 0x0000000e0f0b723e */ /* 0x000fe200048070ff */
[----:B------:R-:W-:Y:S01]  /*a370*/  FMUL2 R30, R30.F32x2.HI_LO, R76.F32 ;  /* 0x0000004c1e1e724a */ /* 0x000fe20001000000 */
[----:B------:R-:W-:Y:S01]  /*a380*/  F2FP.SATFINITE.E4M3.F32.PACK_AB_MERGE_C R40, R13, R12, RZ ;  /* 0x0000000c0d28723e */ /* 0x000fe200048070ff */
[-C--:B------:R-:W-:Y:S01]  /*a390*/  FMUL2 R32, R32.F32x2.HI_LO, R76.reuse.F32 ;  /* 0x0000004c2020724a */ /* 0x080fe20001000000 */
[----:B------:R-:W-:Y:S01]  /*a3a0*/  PRMT R4, R83, 0x5410, R80 ;  /* 0x0000541053047816 */ /* 0x000fe20000000050 */
[----:B------:R-:W-:Y:S01]  /*a3b0*/  FMUL2 R34, R34.F32x2.HI_LO, R76.F32 ;  /* 0x0000004c2222724a */ /* 0x000fe20001000000 */
[----:B------:R-:W-:Y:S01]  /*a3c0*/  PRMT R5, R37, 0x5410, R38 ;  /* 0x0000541025057816 */ /* 0x000fe20000000026 */
[----:B------:R-:W-:Y:S01]  /*a3d0*/  IMAD.U32 R42, RZ, RZ, UR4 ;  /* 0x00000004ff2a7e24 */ /* 0x000fe2000f8e00ff */
[----:B------:R-:W-:Y:S01]  /*a3e0*/  PRMT R7, R45, 0x5410, R46 ;  /* 0x000054102d077816 */ /* 0x000fe2000000002e */
[----:B------:R-:W3:Y:S01]  /*a3f0*/  LDCU UR4, c[0x0][0x610] ;  /* 0x0000c200ff0477ac */ /* 0x000ee20008000800 */
[----:B------:R-:W-:Y:S01]  /*a400*/  F2FP.SATFINITE.E4M3.F32.PACK_AB_MERGE_C R9, R9, R8, RZ ;  /* 0x000000080909723e */ /* 0x000fe200048070ff */
[----:B------:R-:W-:Y:S01]  /*a410*/  IMAD.U32 R43, RZ, RZ, UR5 ;  /* 0x00000005ff2b7e24 */ /* 0x000fe2000f8e00ff */
[----:B------:R-:W-:Y:S01]  /*a420*/  PRMT R12, R49, 0x5410, R50 ;  /* 0x00005410310c7816 */ /* 0x000fe20000000032 */
[----:B------:R-:W-:Y:S01]  /*a430*/  UIADD3 UR6, UPT, UPT, UR5, UR6, URZ ;  /* 0x0000000605067290 */ /* 0x000fe2000fffe0ff */
[----:B------:R-:W-:Y:S01]  /*a440*/  PRMT R13, R53, 0x5410, R54 ;  /* 0x00005410350d7816 */ /* 0x000fe20000000036 */
[----:B------:R4:W-:Y:S01]  /*a450*/  STS.128 [R74], R4 ;  /* 0x000000044a007388 */ /* 0x0009e20000000c00 */
[----:B------:R-:W-:Y:S01]  /*a460*/  PRMT R14, R57, 0x5410, R58 ;  /* 0x00005410390e7816 */ /* 0x000fe2000000003a */
[----:B------:R-:W-:Y:S01]  /*a470*/  USHF.L.U32 UR7, UR12, 0x8, URZ ;  /* 0x000000080c077899 */ /* 0x000fe200080006ff */
[----:B------:R-:W-:Y:S01]  /*a480*/  PRMT R15, R61, 0x5410, R62 ;  /* 0x000054103d0f7816 */ /* 0x000fe2000000003e */
[----:B------:R-:W-:Y:S01]  /*a490*/  IMAD.U32 R43, RZ, RZ, UR6 ;  /* 0x00000006ff2b7e24 */ /* 0x000fe2000f8e00ff */
[----:B------:R-:W-:Y:S01]  /*a4a0*/  F2FP.SATFINITE.E4M3.F32.PACK_AB_MERGE_C R22, R23, R22, RZ ;  /* 0x000000161716723e */ /* 0x000fe200048070ff */
[----:B------:R-:W-:Y:S01]  /*a4b0*/  USHF.R.S32.HI UR6, URZ, 0x1f, UR10 ;  /* 0x0000001fff067899 */ /* 0x000fe2000801140a */
[----:B------:R-:W-:Y:S01]  /*a4c0*/  F2FP.SATFINITE.E4M3.F32.PACK_AB_MERGE_C R21, R21, R20, RZ ;  /* 0x000000141515723e */ /* 0x000fe200048070ff */
[----:B------:R5:W-:Y:S01]  /*a4d0*/  STS.128 [R67], R12 ;  /* 0x0000000c43007388 */ /* 0x000be20000000c00 */
[----:B------:R-:W-:Y:S01]  /*a4e0*/  F2FP.SATFINITE.E4M3.F32.PACK_AB_MERGE_C R26, R27, R26, RZ ;  /* 0x0000001a1b1a723e */ /* 0x000fe200048070ff */
[----:B------:R-:W1:Y:S01]  /*a4f0*/  @P4 LDC R20, c[0x0][0x600] ;  /* 0x00018000ff144b82 */ /* 0x000e620000000800 */
[----:B------:R-:W-:Y:S01]  /*a500*/  F2FP.SATFINITE.E4M3.F32.PACK_AB_MERGE_C R25, R25, R24, RZ ;  /* 0x000000181919723e */ /* 0x000fe200048070ff */
[----:B------:R-:W1:Y:S01]  /*a510*/  LDCU.64 UR12, c[0x0][0x3b0] ;  /* 0x00007600ff0c77ac */ /* 0x000e620008000a00 */
[----:B------:R-:W-:-:S02]  /*a520*/  F2FP.SATFINITE.E4M3.F32.PACK_AB_MERGE_C R30, R31, R30, RZ ;  /* 0x0000001e1f1e723e */ /* 0x000fc400048070ff */
[----:B------:R-:W-:Y:S01]  /*a530*/  F2FP.SATFINITE.E4M3.F32.PACK_AB_MERGE_C R29, R29, R28, RZ ;  /* 0x0000001c1d1d723e */ /* 0x000fe200048070ff */
[----:B--2---:R-:W-:Y:S01]  /*a540*/  UIADD3 UR9, UPT, UPT, -UR7, UR9, URZ ;  /* 0x0000000907097290 */ /* 0x004fe2000fffe1ff */
[----:B------:R-:W-:Y:S01]  /*a550*/  F2FP.SATFINITE.E4M3.F32.PACK_AB_MERGE_C R34, R35, R34, RZ ;  /* 0x000000222322723e */ /* 0x000fe200048070ff */
[----:B---3--:R-:W-:Y:S01]  /*a560*/  UIMAD.WIDE.U32 UR4, UR11, UR4, URZ ;  /* 0x000000040b0472a5 */ /* 0x008fe2000f8e00ff */
[----:B------:R-:W-:Y:S02]  /*a570*/  F2FP.SATFINITE.E4M3.F32.PACK_AB_MERGE_C R33, R33, R32, RZ ;  /* 0x000000202121723e */ /* 0x000fe400048070ff */
[----:B------:R-:W-:Y:S01]  /*a580*/  PRMT R9, R9, 0x5410, R10 ;  /* 0x0000541009097816 */ /* 0x000fe2000000000a */
[----:B------:R-:W-:Y:S01]  /*a590*/  UIADD3 UR4, UPT, UPT, UR11, -UR5, URZ ;  /* 0x800000050b047290 */ /* 0x000fe2000fffe0ff */
[----:B------:R-:W-:Y:S02]  /*a5a0*/  PRMT R10, R40, 0x5410, R11 ;  /* 0x00005410280a7816 */ /* 0x000fe4000000000b */
[----:B------:R-:W-:Y:S01]  /*a5b0*/  PRMT R8, R39, 0x5410, R36 ;  /* 0x0000541027087816 */ /* 0x000fe20000000024 */
[----:B------:R-:W-:Y:S01]  /*a5c0*/  USHF.R.U32.HI UR4, URZ, UR26, UR4 ;  /* 0x0000001aff047299 */ /* 0x000fe20008011604 */
[----:B------:R-:W-:Y:S01]  /*a5d0*/  PRMT R11, R19, 0x5410, R18 ;  /* 0x00005410130b7816 */ /* 0x000fe20000000012 */
[----:B------:R-:W-:Y:S01]  /*a5e0*/  @P5 FADD R18, R81, -8 ;  /* 0xc100000051125421 */ /* 0x000fe20000000000 */
[----:B------:R-:W-:Y:S01]  /*a5f0*/  ISETP.LT.AND P3, PT, R2, UR9, PT ;  /* 0x0000000902007c0c */ /* 0x000fe2000bf61270 */
[----:B------:R-:W-:Y:S01]  /*a600*/  UIADD3 UR4, UPT, UPT, UR5, UR4, URZ ;  /* 0x0000000405047290 */ /* 0x000fe2000fffe0ff */
[----:B----4-:R-:W-:Y:S01]  /*a610*/  PRMT R4, R21, 0x5410, R22 ;  /* 0x0000541015047816 */ /* 0x010fe20000000016 */
[----:B------:R-:W-:Y:S01]  /*a620*/  STS.128 [R66], R8 ;  /* 0x0000000842007388 */ /* 0x000fe20000000c00 */
[----:B------:R-:W-:Y:S01]  /*a630*/  PRMT R5, R25, 0x5410, R26 ;  /* 0x0000541019057816 */ /* 0x000fe2000000001a */
[----:B-1----:R-:W-:Y:S01]  /*a640*/  @P4 FFMA R20, R77, R20, R78 ;  /* 0x000000144d144223 */ /* 0x002fe2000000004e */
[----:B------:R-:W-:Y:S01]  /*a650*/  PRMT R6, R29, 0x5410, R30 ;  /* 0x000054101d067816 */ /* 0x000fe2000000001e */
[----:B------:R-:W-:Y:S01]  /*a660*/  USHF.R.U32.HI UR8, URZ, UR25, UR4 ;  /* 0x00000019ff087299 */ /* 0x000fe20008011604 */
[----:B------:R-:W-:Y:S01]  /*a670*/  PRMT R7, R33, 0x5410, R34 ;  /* 0x0000541021077816 */ /* 0x000fe20000000022 */
[----:B-----5:R-:W1:Y:S01]  /*a680*/  @P5 LDC R12, c[0x0][0x600] ;  /* 0x00018000ff0c5b82 */ /* 0x020e620000000800 */
[----:B------:R-:W-:Y:S01]  /*a690*/  IMAD R14, R16, UR6, RZ ;  /* 0x00000006100e7c24 */ /* 0x000fe2000f8e02ff */
[----:B------:R-:W-:-:S02]  /*a6a0*/  USHF.R.S32.HI UR6, URZ, 0x1f, UR7 ;  /* 0x0000001fff067899 */ /* 0x000fc40008011407 */
[----:B------:R2:W-:Y:S01]  /*a6b0*/  STS.128 [R65], R4 ;  /* 0x0000000441007388 */ /* 0x0005e20000000c00 */
[----:B------:R-:W-:Y:S01]  /*a6c0*/  UIMAD.WIDE.U32 UR4, UR8, UR15, URZ ;  /* 0x0000000f080472a5 */ /* 0x000fe2000f8e00ff */
[----:B------:R-:W-:Y:S01]  /*a6d0*/  IMAD R14, R17, UR10, R14 ;  /* 0x0000000a110e7c24 */ /* 0x000fe2000f8e020e */
[----:B------:R3:W-:Y:S06]  /*a6e0*/  MEMBAR.ALL.CTA ;  /* 0x0000000000007992 */ /* 0x0007ec0000008000 */
[----:B---3--:R-:W3:Y:S01]  /*a6f0*/  FENCE.VIEW.ASYNC.S ;  /* 0x00000000000073c6 */ /* 0x008ee20000000000 */
[----:B------:R-:W-:Y:S01]  /*a700*/  IMAD.WIDE.U32 R16, R16, UR10, R42 ;  /* 0x0000000a10107c25 */ /* 0x000fe2000f8e002a */
[----:B------:R-:W-:-:S02]  /*a710*/  UIADD3 UR10, UPT, UPT, UR9, -0x80, URZ ;  /* 0xffffff80090a7890 */ /* 0x000fc4000fffe0ff */
[----:B------:R-:W-:Y:S01]  /*a720*/  UIADD3 UR4, UPT, UPT, UR8, -UR5, URZ ;  /* 0x8000000508047290 */ /* 0x000fe2000fffe0ff */
[----:B------:R-:W-:Y:S01]  /*a730*/  IMAD.IADD R14, R17, 0x1, R14 ;  /* 0x00000001110e7824 */ /* 0x000fe200078e020e */
[----:B------:R-:W-:Y:S02]  /*a740*/  IADD3 R16, P1, P0, R16, UR7, R2 ;  /* 0x0000000710107c10 */ /* 0x000fe4000f83e002 */
[----:B------:R-:W-:Y:S01]  /*a750*/  ISETP.LT.AND P2, PT, R2, UR10, PT ;  /* 0x0000000a02007c0c */ /* 0x000fe2000bf41270 */
[----:B------:R-:W-:-:S04]  /*a760*/  USHF.R.U32.HI UR4, URZ, UR69, UR4 ;  /* 0x00000045ff047299 */ /* 0x000fc80008011604 */
[----:B------:R-:W-:Y:S02]  /*a770*/  UIADD3 UR4, UPT, UPT, UR5, UR4, URZ ;  /* 0x0000000405047290 */ /* 0x000fe4000fffe0ff */
[----:B------:R-:W-:Y:S01]  /*a780*/  UIADD3 UR5, UPT, UPT, -UR8, URZ, URZ ;  /* 0x000000ff08057290 */ /* 0x000fe2000fffe1ff */
[----:B-1----:R-:W-:Y:S01]  /*a790*/  @P5 FFMA R12, R79, R12, R18 ;  /* 0x0000000c4f0c5223 */ /* 0x002fe20000000012 */
[----:B------:R-:W-:-:S04]  /*a7a0*/  USHF.R.U32.HI UR10, URZ, UR24, UR4 ;  /* 0x00000018ff0a7299 */ /* 0x000fc80008011604 */
[----:B------:R-:W-:Y:S01]  /*a7b0*/  UIADD3 UR4, UPT, UPT, -UR10, URZ, URZ ;  /* 0x000000ff0a047290 */ /* 0x000fe2000fffe1ff */
[----:B---3--:R3:W-:Y:S03]  /*a7c0*/  SYNCS.ARRIVE.TRANS64.ART0 RZ, [R3+URZ+0x1b8], R0 ;  /* 0x0001b80003ff79a7 */ /* 0x0087e600085000ff */
[----:B------:R-:W-:Y:S01]  /*a7d0*/  UIMAD UR9, UR14, UR4, UR8 ;  /* 0x000000040e0972a4 */ /* 0x000fe2000f8e0208 */
[----:B--2---:R-:W-:Y:S01]  /*a7e0*/  IADD3.X R7, PT, PT, R14, UR6, RZ, P1, P0 ;  /* 0x000000060e077c10 */ /* 0x004fe20008fe04ff */
[----:B------:R-:W1:Y:S01]  /*a7f0*/  LDCU UR6, c[0x0][0x624] ;  /* 0x0000c480ff0677ac */ /* 0x000e620008000800 */
[----:B------:R-:W-:Y:S01]  /*a800*/  LEA R6, P0, R16, UR12, 0x2 ;  /* 0x0000000c10067c11 */ /* 0x000fe2000f8010ff */
[----:B------:R-:W-:Y:S02]  /*a810*/  IMAD.MOV.U32 R5, RZ, RZ, -0x800000 ;  /* 0xff800000ff057424 */ /* 0x000fe400078e00ff */
[----:B------:R-:W-:Y:S01]  /*a820*/  @P4 FMUL R5, R20, 0.69314718246459960938 ;  /* 0x3f31721814054820 */ /* 0x000fe20000400000 */
[----:B------:R-:W-:Y:S01]  /*a830*/  IMAD.MOV.U32 R4, RZ, RZ, -0x800000 ;  /* 0xff800000ff047424 */ /* 0x000fe200078e00ff */
[----:B------:R-:W-:Y:S01]  /*a840*/  LEA.HI.X R7, R16, UR13, R7, 0x2, P0 ;  /* 0x0000000d10077c11 */ /* 0x000fe200080f1407 */
[----:B------:R-:W-:Y:S01]  /*a850*/  @P5 FMUL R4, R12, 0.69314718246459960938 ;  /* 0x3f3172180c045820 */ /* 0x000fe20000400000 */
[----:B------:R3:W-:Y:S01]  /*a860*/  SYNCS.ARRIVE.TRANS64.ART0 RZ, [R3+URZ+0x228], R0 ;  /* 0x0002280003ff79a7 */ /* 0x0007e200085000ff */
[----:B------:R-:W-:-:S02]  /*a870*/  UIMAD UR12, UR21, UR5, UR11 ;  /* 0x00000005150c72a4 */ /* 0x000fc4000f8e020b */
[----:B------:R3:W-:Y:S04]  /*a880*/  @P3 STG.E desc[UR22][R6.64], R5 ;  /* 0x0000000506003986 */ /* 0x0007e8000c101916 */
[----:B------:R3:W-:Y:S01]  /*a890*/  @P2 STG.E desc[UR22][R6.64+0x200], R4 ;  /* 0x0002000406002986 */ /* 0x0007e2000c101916 */
[----:B-1----:R-:W-:-:S09]  /*a8a0*/  UISETP.GE.AND UP0, UPT, UR11, UR6, UPT ;  /* 0x000000060b00728c */ /* 0x002fd2000bf06270 */
[----:B------:R-:W-:Y:S05]  /*a8b0*/  BRA.U !UP0, `(.L_x_65) ;  /* 0xffffffe508f47547 */ /* 0x000fea000b83ffff */
.L_x_56:
[----:B---3--:R-:W-:-:S04]  /*a8c0*/  SHF.L.U32 R4, R73, 0x1f, RZ ;  /* 0x0000001f49047819 */ /* 0x008fc800000006ff */
[----:B------:R-:W1:Y:S02]  /*a8d0*/  SYNCS.PHASECHK.TRANS64.TRYWAIT P0, [R3+URZ+0x238], R4 ;  /* 0x00023804030075a7 */ /* 0x000e6400080011ff */
[----:B-1----:R-:W-:Y:S05]  /*a8e0*/  @!P0 BRA `(.L_x_66) ;  /* 0x0000000c00f08947 */ /* 0x002fea0003800000 */
.L_x_136:
[----:B------:R-:W-:Y:S06]  /*a8f0*/  BAR.ARV 0x2, 0x1a0 ;  /* 0x0086800000007b1d */ /* 0x000fec0000002000 */
[----:B------:R-:W-:Y:S05]  /*a900*/  EXIT ;  /* 0x000000000000794d */ /* 0x000fea0003800000 */
.L_x_3:
[----:B------:R-:W-:Y:S02]  /*a910*/  MOV R0, UR7 ;  /* 0x0000000700007c02 */ /* 0x000fe40008000f00 */
[-C--:B------:R-:W-:Y:S02]  /*a920*/  MOV R6, R3.reuse ;  /* 0x0000000300067202 */ /* 0x080fe40000000f00 */
[----:B------:R-:W-:-:S07]  /*a930*/  MOV R7, R3 ;  /* 0x0000000300077202 */ /* 0x000fce0000000f00 */
.L_x_67:
[----:B--2---:R2:W4:Y:S02]  /*a940*/  SYNCS.PHASECHK.TRANS64.TRYWAIT P0, [R0+URZ+0x220], R7 ;  /* 0x00022007000075a7 */ /* 0x00452400080011ff */
[----:B----4-:R-:W-:Y:S05]  /*a950*/  @!P0 NANOSLEEP.SYNCS 0x989680 ;  /* 0x009896800000895d */ /* 0x010fea0003900000 */
[----:B------:R-:W4:Y:S02]  /*a960*/  @!P0 SYNCS.PHASECHK.TRANS64 P0, [R0+URZ+0x220], R7 ;  /* 0x00022007000085a7 */ /* 0x000f2400080010ff */
[----:B----4-:R-:W-:Y:S05]  /*a970*/  @!P0 BRA `(.L_x_67) ;  /* 0xfffffffc00f08947 */ /* 0x010fea000383ffff */
[----:B------:R-:W-:Y:S05]  /*a980*/  BRA `(.L_x_68) ;  /* 0xffffff6000707947 */ /* 0x000fea000383ffff */
.L_x_4:
[----:B------:R-:W-:Y:S02]  /*a990*/  MOV R0, UR7 ;  /* 0x0000000700007c02 */ /* 0x000fe40008000f00 */
[-C--:B------:R-:W-:Y:S02]  /*a9a0*/  MOV R6, R3.reuse ;  /* 0x0000000300067202 */ /* 0x080fe40000000f00 */
[----:B------:R-:W-:-:S07]  /*a9b0*/  MOV R7, R3 ;  /* 0x0000000300077202 */ /* 0x000fce0000000f00 */
.L_x_69:
[----:B--2---:R2:W4:Y:S02]  /*a9c0*/  SYNCS.PHASECHK.TRANS64.TRYWAIT P0, [R0+URZ+0x228], R7 ;  /* 0x00022807000075a7 */ /* 0x00452400080011ff */
[----:B----4-:R-:W-:Y:S05]  /*a9d0*/  @!P0 NANOSLEEP.SYNCS 0x989680 ;  /* 0x009896800000895d */ /* 0x010fea0003900000 */
[----:B------:R-:W4:Y:S02]  /*a9e0*/  @!P0 SYNCS.PHASECHK.TRANS64 P0, [R0+URZ+0x228], R7 ;  /* 0x00022807000085a7 */ /* 0x000f2400080010ff */
[----:B----4-:R-:W-:Y:S05]  /*a9f0*/  @!P0 BRA `(.L_x_69) ;  /* 0xfffffffc00f08947 */ /* 0x010fea000383ffff */
[----:B------:R-:W-:Y:S05]  /*aa00*/  BRA `(.L_x_70) ;  /* 0xffffff6000607947 */ /* 0x000fea000383ffff */
.L_x_11:
[----:B------:R-:W-:Y:S02]  /*aa10*/  MOV R0, UR16 ;  /* 0x0000001000007c02 */ /* 0x000fe40008000f00 */
[-C--:B------:R-:W-:Y:S02]  /*aa20*/  MOV R4, R3.reuse ;  /* 0x0000000300047202 */ /* 0x080fe40000000f00 */
[----:B------:R-:W-:-:S07]  /*aa30*/  MOV R5, R3 ;  /* 0x0000000300057202 */ /* 0x000fce0000000f00 */
.L_x_71:
[----:B-1----:R1:W2:Y:S02]  /*aa40*/  SYNCS.PHASECHK.TRANS64.TRYWAIT P0, [R0+URZ], R5 ;  /* 0x00000005000075a7 */ /* 0x0022a400080011ff */
[----:B--2---:R-:W-:Y:S05]  /*aa50*/  @!P0 NANOSLEEP.SYNCS 0x989680 ;  /* 0x009896800000895d */ /* 0x004fea0003900000 */
[----:B------:R-:W2:Y:S02]  /*aa60*/  @!P0 SYNCS.PHASECHK.TRANS64 P0, [R0+URZ], R5 ;  /* 0x00000005000085a7 */ /* 0x000ea400080010ff */
[----:B--2---:R-:W-:Y:S05]  /*aa70*/  @!P0 BRA `(.L_x_71) ;  /* 0xfffffffc00f08947 */ /* 0x004fea000383ffff */
[----:B------:R-:W-:Y:S05]  /*aa80*/  BRA `(.L_x_72) ;  /* 0xffffff6800b47947 */ /* 0x000fea000383ffff */
.L_x_12:
[----:B------:R-:W-:Y:S02]  /*aa90*/  MOV R0, UR13 ;  /* 0x0000000d00007c02 */ /* 0x000fe40008000f00 */
[-C--:B------:R-:W-:Y:S02]  /*aaa0*/  MOV R4, R2.reuse ;  /* 0x0000000200047202 */ /* 0x080fe40000000f00 */
[----:B------:R-:W-:-:S07]  /*aab0*/  MOV R5, R2 ;  /* 0x0000000200057202 */ /* 0x000fce0000000f00 */
.L_x_73:
[----:B-1----:R1:W2:Y:S02]  /*aac0*/  SYNCS.PHASECHK.TRANS64.TRYWAIT P0, [R0+URZ+0x20], R5 ;  /* 0x00002005000075a7 */ /* 0x0022a400080011ff */
[----:B--2---:R-:W-:Y:S05]  /*aad0*/  @!P0 NANOSLEEP.SYNCS 0x989680 ;  /* 0x009896800000895d */ /* 0x004fea0003900000 */
[----:B------:R-:W2:Y:S02]  /*aae0*/  @!P0 SYNCS.PHASECHK.TRANS64 P0, [R0+URZ+0x20], R5 ;  /* 0x00002005000085a7 */ /* 0x000ea400080010ff */
[----:B--2---:R-:W-:Y:S05]  /*aaf0*/  @!P0 BRA `(.L_x_73) ;  /* 0xfffffffc00f08947 */ /* 0x004fea000383ffff */
[----:B------:R-:W-:Y:S05]  /*ab00*/  BRA `(.L_x_74) ;  /* 0xffffff6800bc7947 */ /* 0x000fea000383ffff */
.L_x_13:
[----:B------:R-:W-:Y:S02]  /*ab10*/  MOV R2, UR16 ;  /* 0x0000001000027c02 */ /* 0x000fe40008000f00 */
[-C--:B------:R-:W-:Y:S02]  /*ab20*/  MOV R4, R3.reuse ;  /* 0x0000000300047202 */ /* 0x080fe40000000f00 */
[----:B------:R-:W-:-:S07]  /*ab30*/  MOV R5, R3 ;  /* 0x0000000300057202 */ /* 0x000fce0000000f00 */
.L_x_75:
[----:B-1----:R1:W2:Y:S02]  /*ab40*/  SYNCS.PHASECHK.TRANS64.TRYWAIT P0, [R2+URZ+0x8], R5 ;  /* 0x00000805020075a7 */ /* 0x0022a400080011ff */
[----:B--2---:R-:W-:Y:S05]  /*ab50*/  @!P0 NANOSLEEP.SYNCS 0x989680 ;  /* 0x009896800000895d */ /* 0x004fea0003900000 */
[----:B------:R-:W2:Y:S02]  /*ab60*/  @!P0 SYNCS.PHASECHK.TRANS64 P0, [R2+URZ+0x8], R5 ;  /* 0x00000805020085a7 */ /* 0x000ea400080010ff */
[----:B--2---:R-:W-:Y:S05]  /*ab70*/  @!P0 BRA `(.L_x_75) ;  /* 0xfffffffc00f08947 */ /* 0x004fea000383ffff */
[----:B------:R-:W-:Y:S05]  /*ab80*/  BRA `(.L_x_76) ;  /* 0xffffff6800ec7947 */ /* 0x000fea000383ffff */
.L_x_15:
[----:B------:R-:W-:Y:S02]  /*ab90*/  MOV R5, UR21 ;  /* 0x0000001500057c02 */ /* 0x000fe40008000f00 */
[----:B------:R-:W-:Y:S07]  /*aba0*/  MOV R6, R7 ;  /* 0x0000000700067202 */ /* 0x000fee0000000f00 */
.L_x_77:
[----:B-1----:R1:W2:Y:S02]  /*abb0*/  SYNCS.PHASECHK.TRANS64.TRYWAIT P0, [R5+URZ], R7 ;  /* 0x00000007050075a7 */ /* 0x0022a400080011ff */
[----:B--2---:R-:W-:Y:S05]  /*abc0*/  @!P0 NANOSLEEP.SYNCS 0x989680 ;  /* 0x009896800000895d */ /* 0x004fea0003900000 */
[----:B------:R-:W2:Y:S02]  /*abd0*/  @!P0 SYNCS.PHASECHK.TRANS64 P0, [R5+URZ], R7 ;  /* 0x00000007050085a7 */ /* 0x000ea400080010ff */
[----:B--2---:R-:W-:Y:S05]  /*abe0*/  @!P0 BRA `(.L_x_77) ;  /* 0xfffffffc00f08947 */ /* 0x004fea000383ffff */
[----:B------:R-:W-:Y:S05]  /*abf0*/  BRA `(.L_x_78) ;  /* 0xffffff6c00547947 */ /* 0x000fea000383ffff */
.L_x_16:
[----:B------:R-:W-:Y:S02]  /*ac00*/  MOV R7, UR16 ;  /* 0x0000001000077c02 */ /* 0x000fe40008000f00 */
[----:B------:R-:W-:Y:S07]  /*ac10*/  MOV R12, R13 ;  /* 0x0000000d000c7202 */ /* 0x000fee0000000f00 */
.L_x_79:
[----:B-1----:R1:W2:Y:S02]  /*ac20*/  SYNCS.PHASECHK.TRANS64.TRYWAIT P0, [R7+URZ+0x1b0], R13 ;  /* 0x0001b00d070075a7 */ /* 0x0022a400080011ff */
[----:B--2---:R-:W-:Y:S05]  /*ac30*/  @!P0 NANOSLEEP.SYNCS 0x989680 ;  /* 0x009896800000895d */ /* 0x004fea0003900000 */
[----:B------:R-:W2:Y:S02]  /*ac40*/  @!P0 SYNCS.PHASECHK.TRANS64 P0, [R7+URZ+0x1b0], R13 ;  /* 0x0001b00d070085a7 */ /* 0x000ea400080010ff */
[----:B--2---:R-:W-:Y:S05]  /*ac50*/  @!P0 BRA `(.L_x_79) ;  /* 0xfffffffc00f08947 */ /* 0x004fea000383ffff */
[----:B------:R-:W-:Y:S05]  /*ac60*/  BRA `(.L_x_80) ;  /* 0xffffff6c00607947 */ /* 0x000fea000383ffff */
.L_x_17:
[----:B-1----:R-:W-:Y:S02]  /*ac70*/  MOV R7, UR16 ;  /* 0x0000001000077c02 */ /* 0x002fe40008000f00 */
[----:B------:R-:W-:Y:S07]  /*ac80*/  MOV R12, R13 ;  /* 0x0000000d000c7202 */ /* 0x000fee0000000f00 */
.L_x_81:
[----:B-1----:R1:W2:Y:S02]  /*ac90*/  SYNCS.PHASECHK.TRANS64.TRYWAIT P0, [R7+URZ+0x1c0], R13 ;  /* 0x0001c00d070075a7 */ /* 0x0022a400080011ff */
[----:B--2---:R-:W-:Y:S05]  /*aca0*/  @!P0 NANOSLEEP.SYNCS 0x989680 ;  /* 0x009896800000895d */ /* 0x004fea0003900000 */
[----:B------:R-:W2:Y:S02]  /*acb0*/  @!P0 SYNCS.PHASECHK.TRANS64 P0, [R7+URZ+0x1c0], R13 ;  /* 0x0001c00d070085a7 */ /* 0x000ea400080010ff */
[----:B--2---:R-:W-:Y:S05]  /*acc0*/  @!P0 BRA `(.L_x_81) ;  /* 0xfffffffc00f08947 */ /* 0x004fea000383ffff */
[----:B------:R-:W-:Y:S05]  /*acd0*/  BRA `(.L_x_82) ;  /* 0xffffff6c009c7947 */ /* 0x000fea000383ffff */
.L_x_18:
[----:B------:R-:W-:Y:S02]  /*ace0*/  MOV R5, UR20 ;  /* 0x0000001400057c02 */ /* 0x000fe40008000f00 */
[----:B------:R-:W-:Y:S07]  /*acf0*/  MOV R6, R7 ;  /* 0x0000000700067202 */ /* 0x000fee0000000f00 */
.L_x_83:
[----:B-1----:R1:W2:Y:S02]  /*ad00*/  SYNCS.PHASECHK.TRANS64.TRYWAIT P0, [R5+URZ], R7 ;  /* 0x00000007050075a7 */ /* 0x0022a400080011ff */
[----:B--2---:R-:W-:Y:S05]  /*ad10*/  @!P0 NANOSLEEP.SYNCS 0x989680 ;  /* 0x009896800000895d */ /* 0x004fea0003900000 */
[----:B------:R-:W2:Y:S02]  /*ad20*/  @!P0 SYNCS.PHASECHK.TRANS64 P0, [R5+URZ], R7 ;  /* 0x00000007050085a7 */ /* 0x000ea400080010ff */
[----:B--2---:R-:W-:Y:S05]  /*ad30*/  @!P0 BRA `(.L_x_83) ;  /* 0xfffffffc00f08947 */ /* 0x004fea000383ffff */
[----:B------:R-:W-:Y:S05]  /*ad40*/  BRA `(.L_x_84) ;  /* 0xffffff6c00b87947 */ /* 0x000fea000383ffff */
.L_x_19:
[----:B------:R-:W-:Y:S02]  /*ad50*/  MOV R7, UR16 ;  /* 0x0000001000077c02 */ /* 0x000fe40008000f00 */
[----:B------:R-:W-:Y:S07]  /*ad60*/  MOV R12, R13 ;  /* 0x0000000d000c7202 */ /* 0x000fee0000000f00 */
.L_x_85:
[----:B-1----:R1:W2:Y:S02]  /*ad70*/  SYNCS.PHASECHK.TRANS64.TRYWAIT P0, [R7+URZ+0x1b8], R13 ;  /* 0x0001b80d070075a7 */ /* 0x0022a400080011ff */
[----:B--2---:R-:W-:Y:S05]  /*ad80*/  @!P0 NANOSLEEP.SYNCS 0x989680 ;  /* 0x009896800000895d */ /* 0x004fea0003900000 */
[----:B------:R-:W2:Y:S02]  /*ad90*/  @!P0 SYNCS.PHASECHK.TRANS64 P0, [R7+URZ+0x1b8], R13 ;  /* 0x0001b80d070085a7 */ /* 0x000ea400080010ff */
[----:B--2---:R-:W-:Y:S05]  /*ada0*/  @!P0 BRA `(.L_x_85) ;  /* 0xfffffffc00f08947 */ /* 0x004fea000383ffff */
[----:B------:R-:W-:Y:S05]  /*adb0*/  BRA `(.L_x_86) ;  /* 0xffffff6c00f47947 */ /* 0x000fea000383ffff */
.L_x_20:
[----:B------:R-:W-:Y:S02]  /*adc0*/  MOV R5, UR16 ;  /* 0x0000001000057c02 */ /* 0x000fe40008000f00 */
[----:B------:R-:W-:Y:S07]  /*add0*/  MOV R12, R13 ;  /* 0x0000000d000c7202 */ /* 0x000fee0000000f00 */
.L_x_87:
[----:B--2---:R2:W3:Y:S02]  /*ade0*/  SYNCS.PHASECHK.TRANS64.TRYWAIT P0, [R5+URZ+0x1c8], R13 ;  /* 0x0001c80d050075a7 */ /* 0x0044e400080011ff */
[----:B---3--:R-:W-:Y:S05]  /*adf0*/  @!P0 NANOSLEEP.SYNCS 0x989680 ;  /* 0x009896800000895d */ /* 0x008fea0003900000 */
[----:B------:R-:W3:Y:S02]  /*ae00*/  @!P0 SYNCS.PHASECHK.TRANS64 P0, [R5+URZ+0x1c8], R13 ;  /* 0x0001c80d050085a7 */ /* 0x000ee400080010ff */
[----:B---3--:R-:W-:Y:S05]  /*ae10*/  @!P0 BRA `(.L_x_87) ;  /* 0xfffffffc00f08947 */ /* 0x008fea000383ffff */
[----:B------:R-:W-:Y:S05]  /*ae20*/  BRA `(.L_x_88) ;  /* 0xffffff7000107947 */ /* 0x000fea000383ffff */
.L_x_22:
[----:B------:R-:W-:Y:S02]  /*ae30*/  MOV R0, UR14 ;  /* 0x0000000e00007c02 */ /* 0x000fe40008000f00 */
[----:B------:R-:W-:-:S07]  /*ae40*/  MOV R3, R2 ;  /* 0x0000000200037202 */ /* 0x000fce0000000f00 */
.L_x_89:
[----:B-1----:R1:W3:Y:S02]  /*ae50*/  SYNCS.PHASECHK.TRANS64.TRYWAIT P0, [R0+URZ+0x20], R3 ;  /* 0x00002003000075a7 */ /* 0x0022e400080011ff */
[----:B---3--:R-:W-:Y:S05]  /*ae60*/  @!P0 NANOSLEEP.SYNCS 0x989680 ;  /* 0x009896800000895d */ /* 0x008fea0003900000 */
[----:B------:R-:W3:Y:S02]  /*ae70*/  @!P0 SYNCS.PHASECHK.TRANS64 P0, [R0+URZ+0x20], R3 ;  /* 0x00002003000085a7 */ /* 0x000ee400080010ff */
[----:B---3--:R-:W-:Y:S05]  /*ae80*/  @!P0 BRA `(.L_x_89) ;  /* 0xfffffffc00f08947 */ /* 0x008fea000383ffff */
[----:B------:R-:W-:Y:S05]  /*ae90*/  BRA `(.L_x_90) ;  /* 0xffffff7000687947 */ /* 0x000fea000383ffff */
.L_x_23:
[----:B------:R-:W-:Y:S02]  /*aea0*/  MOV R0, UR16 ;  /* 0x0000001000007c02 */ /* 0x000fe40008000f00 */
[----:B--2---:R-:W-:-:S07]  /*aeb0*/  MOV R5, R4 ;  /* 0x0000000400057202 */ /* 0x004fce0000000f00 */
.L_x_91:
[----:B-1----:R1:W2:Y:S02]  /*aec0*/  SYNCS.PHASECHK.TRANS64.TRYWAIT P0, [R0+URZ+0x1b0], R5 ;  /* 0x0001b005000075a7 */ /* 0x0022a400080011ff */
[----:B--2---:R-:W-:Y:S05]  /*aed0*/  @!P0 NANOSLEEP.SYNCS 0x989680 ;  /* 0x009896800000895d */ /* 0x004fea0003900000 */
[----:B------:R-:W2:Y:S02]  /*aee0*/  @!P0 SYNCS.PHASECHK.TRANS64 P0, [R0+URZ+0x1b0], R5 ;  /* 0x0001b005000085a7 */ /* 0x000ea400080010ff */
[----:B--2---:R-:W-:Y:S05]  /*aef0*/  @!P0 BRA `(.L_x_91) ;  /* 0xfffffffc00f08947 */ /* 0x004fea000383ffff */
[----:B------:R-:W-:Y:S05]  /*af00*/  BRA `(.L_x_92) ;  /* 0xffffff7000787947 */ /* 0x000fea000383ffff */
.L_x_24:
[----:B------:R-:W-:Y:S02]  /*af10*/  MOV R3, UR16 ;  /* 0x0000001000037c02 */ /* 0x000fe40008000f00 */
[----:B--2---:R-:W-:-:S07]  /*af20*/  MOV R5, R4 ;  /* 0x0000000400057202 */ /* 0x004fce0000000f00 */
.L_x_93:
[----:B-1----:R1:W2:Y:S02]  /*af30*/  SYNCS.PHASECHK.TRANS64.TRYWAIT P0, [R3+URZ+0x1c0], R5 ;  /* 0x0001c005030075a7 */ /* 0x0022a400080011ff */
[----:B--2---:R-:W-:Y:S05]  /*af40*/  @!P0 NANOSLEEP.SYNCS 0x989680 ;  /* 0x009896800000895d */ /* 0x004fea0003900000 */
[----:B------:R-:W2:Y:S02]  /*af50*/  @!P0 SYNCS.PHASECHK.TRANS64 P0, [R3+URZ+0x1c0], R5 ;  /* 0x0001c005030085a7 */ /* 0x000ea400080010ff */
[----:B--2---:R-:W-:Y:S05]  /*af60*/  @!P0 BRA `(.L_x_93) ;  /* 0xfffffffc00f08947 */ /* 0x004fea000383ffff */
[----:B------:R-:W-:Y:S05]  /*af70*/  BRA `(.L_x_94) ;  /* 0xffffff7000c47947 */ /* 0x000fea000383ffff */
.L_x_25:
[----:B-1----:R-:W-:Y:S02]  /*af80*/  MOV R3, UR16 ;  /* 0x0000001000037c02 */ /* 0x002fe40008000f00 */
[----:B--2---:R-:W-:-:S07]  /*af90*/  MOV R5, R4 ;  /* 0x0000000400057202 */ /* 0x004fce0000000f00 */
.L_x_95:
[----:B-1----:R1:W2:Y:S02]  /*afa0*/  SYNCS.PHASECHK.TRANS64.TRYWAIT P0, [R3+URZ+0x1b8], R5 ;  /* 0x0001b805030075a7 */ /* 0x0022a400080011ff */
[----:B--2---:R-:W-:Y:S05]  /*afb0*/  @!P0 NANOSLEEP.SYNCS 0x989680 ;  /* 0x009896800000895d */ /* 0x004fea0003900000 */
[----:B------:R-:W2:Y:S02]  /*afc0*/  @!P0 SYNCS.PHASECHK.TRANS64 P0, [R3+URZ+0x1b8], R5 ;  /* 0x0001b805030085a7 */ /* 0x000ea400080010ff */
[----:B--2---:R-:W-:Y:S05]  /*afd0*/  @!P0 BRA `(.L_x_95) ;  /* 0xfffffffc00f08947 */ /* 0x004fea000383ffff */
[----:B------:R-:W-:Y:S05]  /*afe0*/  BRA `(.L_x_96) ;  /* 0xffffff7000d47947 */ /* 0x000fea000383ffff */
.L_x_26:
[----:B------:R-:W-:Y:S02]  /*aff0*/  MOV R0, UR16 ;  /* 0x0000001000007c02 */ /* 0x000fe40008000f00 */
[----:B-12---:R-:W-:-:S07]  /*b000*/  MOV R5, R4 ;  /* 0x0000000400057202 */ /* 0x006fce0000000f00 */
.L_x_97:
[----:B-1----:R1:W2:Y:S02]  /*b010*/  SYNCS.PHASECHK.TRANS64.TRYWAIT P0, [R0+URZ+0x1c8], R5 ;  /* 0x0001c805000075a7 */ /* 0x0022a400080011ff */
[----:B--2---:R-:W-:Y:S05]  /*b020*/  @!P0 NANOSLEEP.SYNCS 0x989680 ;  /* 0x009896800000895d */ /* 0x004fea0003900000 */
[----:B------:R-:W2:Y:S02]  /*b030*/  @!P0 SYNCS.PHASECHK.TRANS64 P0, [R0+URZ+0x1c8], R5 ;  /* 0x0001c805000085a7 */ /* 0x000ea400080010ff */
[----:B--2---:R-:W-:Y:S05]  /*b040*/  @!P0 BRA `(.L_x_97) ;  /* 0xfffffffc00f08947 */ /* 0x004fea000383ffff */
[----:B------:R-:W-:Y:S05]  /*b050*/  BRA `(.L_x_98) ;  /* 0xffffff7000f07947 */ /* 0x000fea000383ffff */
.L_x_34:
[----:B------:R-:W-:Y:S02]  /*b060*/  MOV R0, UR4 ;  /* 0x0000000400007c02 */ /* 0x000fe40008000f00 */
[----:B------:R-:W-:-:S07]  /*b070*/  MOV R7, R6 ;  /* 0x0000000600077202 */ /* 0x000fce0000000f00 */
.L_x_99:
[----:B-1----:R1:W3:Y:S02]  /*b080*/  SYNCS.PHASECHK.TRANS64.TRYWAIT P0, [R0+URZ+0xe0], R7 ;  /* 0x0000e007000075a7 */ /* 0x0022e400080011ff */
[----:B---3--:R-:W-:Y:S05]  /*b090*/  @!P0 NANOSLEEP.SYNCS 0x989680 ;  /* 0x009896800000895d */ /* 0x008fea0003900000 */
[----:B------:R-:W3:Y:S02]  /*b0a0*/  @!P0 SYNCS.PHASECHK.TRANS64 P0, [R0+URZ+0xe0], R7 ;  /* 0x0000e007000085a7 */ /* 0x000ee400080010ff */
[----:B---3--:R-:W-:Y:S05]  /*b0b0*/  @!P0 BRA `(.L_x_99) ;  /* 0xfffffffc00f08947 */ /* 0x008fea000383ffff */
[----:B------:R-:W-:Y:S05]  /*b0c0*/  BRA `(.L_x_100) ;  /* 0xffffff7800e07947 */ /* 0x000fea000383ffff */
.L_x_35:
[----:B------:R-:W-:Y:S02]  /*b0d0*/  MOV R0, UR25 ;  /* 0x0000001900007c02 */ /* 0x000fe40008000f00 */
[-C--:B------:R-:W-:Y:S02]  /*b0e0*/  MOV R6, R2.reuse ;  /* 0x0000000200067202 */ /* 0x080fe40000000f00 */
[----:B------:R-:W-:-:S07]  /*b0f0*/  MOV R7, R2 ;  /* 0x0000000200077202 */ /* 0x000fce0000000f00 */
.L_x_101:
[----:B-1----:R1:W2:Y:S02]  /*b100*/  SYNCS.PHASECHK.TRANS64.TRYWAIT P0, [R0+URZ+0x10], R7 ;  /* 0x00001007000075a7 */ /* 0x0022a400080011ff */
[----:B--2---:R-:W-:Y:S05]  /*b110*/  @!P0 NANOSLEEP.SYNCS 0x989680 ;  /* 0x009896800000895d */ /* 0x004fea0003900000 */
[----:B------:R-:W2:Y:S02]  /*b120*/  @!P0 SYNCS.PHASECHK.TRANS64 P0, [R0+URZ+0x10], R7 ;  /* 0x00001007000085a7 */ /* 0x000ea400080010ff */
[----:B--2---:R-:W-:Y:S05]  /*b130*/  @!P0 BRA `(.L_x_101) ;  /* 0xfffffffc00f08947 */ /* 0x004fea000383ffff */
[----:B------:R-:W-:Y:S05]  /*b140*/  BRA `(.L_x_102) ;  /* 0xffffff7800f47947 */ /* 0x000fea000383ffff */
.L_x_36:
[----:B------:R-:W-:Y:S02]  /*b150*/  MOV R0, UR25 ;  /* 0x0000001900007c02 */ /* 0x000fe40008000f00 */
[-C--:B------:R-:W-:Y:S02]  /*b160*/  MOV R6, R2.reuse ;  /* 0x0000000200067202 */ /* 0x080fe40000000f00 */
[----:B------:R-:W-:-:S07]  /*b170*/  MOV R7, R2 ;  /* 0x0000000200077202 */ /* 0x000fce0000000f00 */
.L_x_103:
[----:B-1----:R1:W2:Y:S02]  /*b180*/  SYNCS.PHASECHK.TRANS64.TRYWAIT P0, [R0+URZ+0x18], R7 ;  /* 0x00001807000075a7 */ /* 0x0022a400080011ff */
[----:B--2---:R-:W-:Y:S05]  /*b190*/  @!P0 NANOSLEEP.SYNCS 0x989680 ;  /* 0x009896800000895d */ /* 0x004fea0003900000 */
[----:B------:R-:W2:Y:S02]  /*b1a0*/  @!P0 SYNCS.PHASECHK.TRANS64 P0, [R0+URZ+0x18], R7 ;  /* 0x00001807000085a7 */ /* 0x000ea400080010ff */
[----:B--2---:R-:W-:Y:S05]  /*b1b0*/  @!P0 BRA `(.L_x_103) ;  /* 0xfffffffc00f08947 */ /* 0x004fea000383ffff */
[----:B------:R-:W-:Y:S05]  /*b1c0*/  BRA `(.L_x_104) ;  /* 0xffffff7c00087947 */ /* 0x000fea000383ffff */
.L_x_37:
[----:B------:R-:W-:Y:S02]  /*b1d0*/  MOV R0, UR4 ;  /* 0x0000000400007c02 */ /* 0x000fe40008000f00 */
[----:B------:R-:W-:-:S07]  /*b1e0*/  MOV R7, R6 ;  /* 0x0000000600077202 */ /* 0x000fce0000000f00 */
.L_x_105:
[----:B-1----:R1:W2:Y:S02]  /*b1f0*/  SYNCS.PHASECHK.TRANS64.TRYWAIT P0, [R0+URZ+0xe0], R7 ;  /* 0x0000e007000075a7 */ /* 0x0022a400080011ff */
[----:B--2---:R-:W-:Y:S05]  /*b200*/  @!P0 NANOSLEEP.SYNCS 0x989680 ;  /* 0x009896800000895d */ /* 0x004fea0003900000 */
[----:B------:R-:W2:Y:S02]  /*b210*/  @!P0 SYNCS.PHASECHK.TRANS64 P0, [R0+URZ+0xe0], R7 ;  /* 0x0000e007000085a7 */ /* 0x000ea400080010ff */
[----:B--2---:R-:W-:Y:S05]  /*b220*/  @!P0 BRA `(.L_x_105) ;  /* 0xfffffffc00f08947 */ /* 0x004fea000383ffff */
[----:B------:R-:W-:Y:S05]  /*b230*/  BRA `(.L_x_106) ;  /* 0xffffff7c00407947 */ /* 0x000fea000383ffff */
.L_x_39:
[----:B------:R-:W-:Y:S02]  /*b240*/  MOV R0, UR5 ;  /* 0x0000000500007c02 */ /* 0x000fe40008000f00 */
[----:B------:R-:W-:-:S07]  /*b250*/  MOV R7, R6 ;  /* 0x0000000600077202 */ /* 0x000fce0000000f00 */
.L_x_107:
[----:B-1----:R1:W2:Y:S02]  /*b260*/  SYNCS.PHASECHK.TRANS64.TRYWAIT P0, [R0+URZ+0xe0], R7 ;  /* 0x0000e007000075a7 */ /* 0x0022a400080011ff */
[----:B--2---:R-:W-:Y:S05]  /*b270*/  @!P0 NANOSLEEP.SYNCS 0x989680 ;  /* 0x009896800000895d */ /* 0x004fea0003900000 */
[----:B------:R-:W2:Y:S02]  /*b280*/  @!P0 SYNCS.PHASECHK.TRANS64 P0, [R0+URZ+0xe0], R7 ;  /* 0x0000e007000085a7 */ /* 0x000ea400080010ff */
[----:B--2---:R-:W-:Y:S05]  /*b290*/  @!P0 BRA `(.L_x_107) ;  /* 0xfffffffc00f08947 */ /* 0x004fea000383ffff */
[----:B------:R-:W-:Y:S05]  /*b2a0*/  BRA `(.L_x_108) ;  /* 0xffffff7c00b07947 */ /* 0x000fea000383ffff */
.L_x_40:
[----:B------:R-:W-:Y:S02]  /*b2b0*/  MOV R0, UR4 ;  /* 0x0000000400007c02 */ /* 0x000fe40008000f00 */
[-C--:B------:R-:W-:Y:S02]  /*b2c0*/  MOV R6, R4.reuse ;  /* 0x0000000400067202 */ /* 0x080fe40000000f00 */
[----:B------:R-:W-:-:S07]  /*b2d0*/  MOV R7, R4 ;  /* 0x0000000400077202 */ /* 0x000fce0000000f00 */
.L_x_109:
[----:B-1----:R1:W2:Y:S02]  /*b2e0*/  SYNCS.PHASECHK.TRANS64.TRYWAIT P0, [R0+URZ+0xe0], R7 ;  /* 0x0000e007000075a7 */ /* 0x0022a400080011ff */
[----:B--2---:R-:W-:Y:S05]  /*b2f0*/  @!P0 NANOSLEEP.SYNCS 0x989680 ;  /* 0x009896800000895d */ /* 0x004fea0003900000 */
[----:B------:R-:W2:Y:S02]  /*b300*/  @!P0 SYNCS.PHASECHK.TRANS64 P0, [R0+URZ+0xe0], R7 ;  /* 0x0000e007000085a7 */ /* 0x000ea400080010ff */
[----:B--2---:R-:W-:Y:S05]  /*b310*/  @!P0 BRA `(.L_x_109) ;  /* 0xfffffffc00f08947 */ /* 0x004fea000383ffff */
[----:B------:R-:W-:Y:S05]  /*b320*/  BRA `(.L_x_110) ;  /* 0xffffff7c00d87947 */ /* 0x000fea000383ffff */
.L_x_43:
[----:B-1----:R-:W-:Y:S02]  /*b330*/  MOV R0, UR4 ;  /* 0x0000000400007c02 */ /* 0x002fe40008000f00 */
[----:B------:R-:W-:-:S07]  /*b340*/  MOV R3, R2 ;  /* 0x0000000200037202 */ /* 0x000fce0000000f00 */
.L_x_111:
[----:B-1----:R1:W2:Y:S02]  /*b350*/  SYNCS.PHASECHK.TRANS64.TRYWAIT P0, [R0+URZ+0xe0], R3 ;  /* 0x0000e003000075a7 */ /* 0x0022a400080011ff */
[----:B--2---:R-:W-:Y:S05]  /*b360*/  @!P0 NANOSLEEP.SYNCS 0x989680 ;  /* 0x009896800000895d */ /* 0x004fea0003900000 */
[----:B------:R-:W2:Y:S02]  /*b370*/  @!P0 SYNCS.PHASECHK.TRANS64 P0, [R0+URZ+0xe0], R3 ;  /* 0x0000e003000085a7 */ /* 0x000ea400080010ff */
[----:B--2---:R-:W-:Y:S05]  /*b380*/  @!P0 BRA `(.L_x_111) ;  /* 0xfffffffc00f08947 */ /* 0x004fea000383ffff */
[----:B------:R-:W-:Y:S05]  /*b390*/  BRA `(.L_x_112) ;  /* 0xffffff8400ec7947 */ /* 0x000fea000383ffff */
.L_x_44:
[----:B------:R-:W-:Y:S02]  /*b3a0*/  MOV R0, UR5 ;  /* 0x0000000500007c02 */ /* 0x000fe40008000f00 */
[----:B------:R-:W-:-:S07]  /*b3b0*/  MOV R3, R2 ;  /* 0x0000000200037202 */ /* 0x000fce0000000f00 */
.L_x_113:
[----:B-1----:R1:W2:Y:S02]  /*b3c0*/  SYNCS.PHASECHK.TRANS64.TRYWAIT P0, [R0+URZ+0x18], R3 ;  /* 0x00001803000075a7 */ /* 0x0022a400080011ff */
[----:B--2---:R-:W-:Y:S05]  /*b3d0*/  @!P0 NANOSLEEP.SYNCS 0x989680 ;  /* 0x009896800000895d */ /* 0x004fea0003900000 */
[----:B------:R-:W2:Y:S02]  /*b3e0*/  @!P0 SYNCS.PHASECHK.TRANS64 P0, [R0+URZ+0x18], R3 ;  /* 0x00001803000085a7 */ /* 0x000ea400080010ff */
[----:B--2---:R-:W-:Y:S05]  /*b3f0*/  @!P0 BRA `(.L_x_113) ;  /* 0xfffffffc00f08947 */ /* 0x004fea000383ffff */
[----:B------:R-:W-:Y:S05]  /*b400*/  BRA `(.L_x_114) ;  /* 0xffffff8400e87947 */ /* 0x000fea000383ffff */
.L_x_47:
[----:B------:R-:W-:Y:S02]  /*b410*/  MOV R4, UR6 ;  /* 0x0000000600047c02 */ /* 0x000fe40008000f00 */
[----:B------:R-:W-:-:S07]  /*b420*/  MOV R5, UR6 ;  /* 0x0000000600057c02 */ /* 0x000fce0008000f00 */
.L_x_115:
[----:B-1----:R1:W3:Y:S02]  /*b430*/  SYNCS.PHASECHK.TRANS64.TRYWAIT P0, [UR8], R5 ;  /* 0x00000005ff0075a7 */ /* 0x0022e40008001108 */
[----:B---3--:R-:W-:Y:S05]  /*b440*/  @!P0 NANOSLEEP.SYNCS 0x989680 ;  /* 0x009896800000895d */ /* 0x008fea0003900000 */
[----:B------:R-:W3:Y:S02]  /*b450*/  @!P0 SYNCS.PHASECHK.TRANS64 P0, [UR8], R5 ;  /* 0x00000005ff0085a7 */ /* 0x000ee40008001008 */
[----:B---3--:R-:W-:Y:S05]  /*b460*/  @!P0 BRA `(.L_x_115) ;  /* 0xfffffffc00f08947 */ /* 0x008fea000383ffff */
[----:B------:R-:W-:Y:S05]  /*b470*/  BRA `(.L_x_116) ;  /* 0xffffff8800e07947 */ /* 0x000fea000383ffff */
.L_x_48:
[----:B------:R-:W-:Y:S01]  /*b480*/  UIADD3 UR7, UPT, UPT, UR5, 0x1a0, URZ ;  /* 0x000001a005077890 */ /* 0x000fe2000fffe0ff */
[----:B------:R-:W-:Y:S02]  /*b490*/  MOV R4, UR4 ;  /* 0x0000000400047c02 */ /* 0x000fe40008000f00 */
[----:B-1----:R-:W-:-:S03]  /*b4a0*/  MOV R5, UR4 ;  /* 0x0000000400057c02 */ /* 0x002fc60008000f00 */
[----:B------:R-:W-:-:S07]  /*b4b0*/  MOV R2, UR7 ;  /* 0x0000000700027c02 */ /* 0x000fce0008000f00 */
.L_x_117:
[----:B-1----:R1:W3:Y:S02]  /*b4c0*/  SYNCS.PHASECHK.TRANS64.TRYWAIT P0, [R2+URZ], R5 ;  /* 0x00000005020075a7 */ /* 0x0022e400080011ff */
[----:B---3--:R-:W-:Y:S05]  /*b4d0*/  @!P0 NANOSLEEP.SYNCS 0x989680 ;  /* 0x009896800000895d */ /* 0x008fea0003900000 */
[----:B------:R-:W3:Y:S02]  /*b4e0*/  @!P0 SYNCS.PHASECHK.TRANS64 P0, [R2+URZ], R5 ;  /* 0x00000005020085a7 */ /* 0x000ee400080010ff */
[----:B---3--:R-:W-:Y:S05]  /*b4f0*/  @!P0 BRA `(.L_x_117) ;  /* 0xfffffffc00f08947 */ /* 0x008fea000383ffff */
[----:B------:R-:W-:Y:S05]  /*b500*/  BRA `(.L_x_118) ;  /* 0xffffff8800d87947 */ /* 0x000fea000383ffff */
.L_x_49:
[----:B------:R-:W-:Y:S02]  /*b510*/  MOV R4, UR4 ;  /* 0x0000000400047c02 */ /* 0x000fe40008000f00 */
[----:B------:R-:W-:-:S07]  /*b520*/  MOV R5, UR4 ;  /* 0x0000000400057c02 */ /* 0x000fce0008000f00 */
.L_x_119:
[----:B-1----:R1:W3:Y:S02]  /*b530*/  SYNCS.PHASECHK.TRANS64.TRYWAIT P0, [UR8], R5 ;  /* 0x00000005ff0075a7 */ /* 0x0022e40008001108 */
[----:B---3--:R-:W-:Y:S05]  /*b540*/  @!P0 NANOSLEEP.SYNCS 0x989680 ;  /* 0x009896800000895d */ /* 0x008fea0003900000 */
[----:B------:R-:W3:Y:S02]  /*b550*/  @!P0 SYNCS.PHASECHK.TRANS64 P0, [UR8], R5 ;  /* 0x00000005ff0085a7 */ /* 0x000ee40008001008 */
[----:B---3--:R-:W-:Y:S05]  /*b560*/  @!P0 BRA `(.L_x_119) ;  /* 0xfffffffc00f08947 */ /* 0x008fea000383ffff */
[----:B------:R-:W-:Y:S05]  /*b570*/  BRA `(.L_x_120) ;  /* 0xffffffb000887947 */ /* 0x000fea000383ffff */
.L_x_51:
[----:B------:R-:W-:Y:S01]  /*b580*/  UIADD3 UR8, UPT, UPT, UR5, 0x1a0, URZ ;  /* 0x000001a005087890 */ /* 0x000fe2000fffe0ff */
[----:B------:R-:W-:Y:S02]  /*b590*/  MOV R4, UR6 ;  /* 0x0000000600047c02 */ /* 0x000fe40008000f00 */
[----:B-1----:R-:W-:-:S03]  /*b5a0*/  MOV R5, UR6 ;  /* 0x0000000600057c02 */ /* 0x002fc60008000f00 */
[----:B------:R-:W-:-:S07]  /*b5b0*/  MOV R2, UR8 ;  /* 0x0000000800027c02 */ /* 0x000fce0008000f00 */
.L_x_121:
[----:B-1----:R1:W4:Y:S02]  /*b5c0*/  SYNCS.PHASECHK.TRANS64.TRYWAIT P0, [R2+URZ], R5 ;  /* 0x00000005020075a7 */ /* 0x00232400080011ff */
[----:B----4-:R-:W-:Y:S05]  /*b5d0*/  @!P0 NANOSLEEP.SYNCS 0x989680 ;  /* 0x009896800000895d */ /* 0x010fea0003900000 */
[----:B------:R-:W4:Y:S02]  /*b5e0*/  @!P0 SYNCS.PHASECHK.TRANS64 P0, [R2+URZ], R5 ;  /* 0x00000005020085a7 */ /* 0x000f2400080010ff */
[----:B----4-:R-:W-:Y:S05]  /*b5f0*/  @!P0 BRA `(.L_x_121) ;  /* 0xfffffffc00f08947 */ /* 0x010fea000383ffff */
[----:B------:R-:W-:Y:S05]  /*b600*/  BRA `(.L_x_122) ;  /* 0xffffffb000947947 */ /* 0x000fea000383ffff */
.L_x_52:
[----:B------:R-:W-:Y:S01]  /*b610*/  MOV R4, UR6 ;  /* 0x0000000600047c02 */ /* 0x000fe20008000f00 */
[----:B------:R-:W-:Y:S01]  /*b620*/  UIADD3 UR5, UPT, UPT, UR5, 0x210, URZ ;  /* 0x0000021005057890 */ /* 0x000fe2000fffe0ff */
[----:B------:R-:W-:-:S11]  /*b630*/  MOV R5, UR6 ;  /* 0x0000000600057c02 */ /* 0x000fd60008000f00 */
.L_x_123:
[----:B-1----:R1:W3:Y:S02]  /*b640*/  SYNCS.PHASECHK.TRANS64.TRYWAIT P0, [UR5], R5 ;  /* 0x00000005ff0075a7 */ /* 0x0022e40008001105 */
[----:B---3--:R-:W-:Y:S05]  /*b650*/  @!P0 NANOSLEEP.SYNCS 0x989680 ;  /* 0x009896800000895d */ /* 0x008fea0003900000 */
[----:B------:R-:W3:Y:S02]  /*b660*/  @!P0 SYNCS.PHASECHK.TRANS64 P0, [UR5], R5 ;  /* 0x00000005ff0085a7 */ /* 0x000ee40008001005 */
[----:B---3--:R-:W-:Y:S05]  /*b670*/  @!P0 BRA `(.L_x_123) ;  /* 0xfffffffc00f08947 */ /* 0x008fea000383ffff */
[----:B------:R-:W-:Y:S05]  /*b680*/  BRA `(.L_x_124) ;  /* 0xffffffcc00ac7947 */ /* 0x000fea000383ffff */
.L_x_55:
[----:B------:R-:W-:Y:S01]  /*b690*/  UIADD3 UR4, UPT, UPT, UR4, 0x210, URZ ;  /* 0x0000021004047890 */ /* 0x000fe2000fffe0ff */
[----:B------:R-:W-:Y:S02]  /*b6a0*/  MOV R2, UR9 ;  /* 0x0000000900027c02 */ /* 0x000fe40008000f00 */
[----:B------:R-:W-:-:S03]  /*b6b0*/  MOV R3, UR9 ;  /* 0x0000000900037c02 */ /* 0x000fc60008000f00 */
[----:B------:R-:W-:-:S07]  /*b6c0*/  MOV R0, UR4 ;  /* 0x0000000400007c02 */ /* 0x000fce0008000f00 */
.L_x_125:
[----:B---3--:R3:W5:Y:S02]  /*b6d0*/  SYNCS.PHASECHK.TRANS64.TRYWAIT P0, [R0+URZ], R3 ;  /* 0x00000003000075a7 */ /* 0x00876400080011ff */
[----:B-----5:R-:W-:Y:S05]  /*b6e0*/  @!P0 NANOSLEEP.SYNCS 0x989680 ;  /* 0x009896800000895d */ /* 0x020fea0003900000 */
[----:B------:R-:W5:Y:S02]  /*b6f0*/  @!P0 SYNCS.PHASECHK.TRANS64 P0, [R0+URZ], R3 ;  /* 0x00000003000085a7 */ /* 0x000f6400080010ff */
[----:B-----5:R-:W-:Y:S05]  /*b700*/  @!P0 BRA `(.L_x_125) ;  /* 0xfffffffc00f08947 */ /* 0x020fea000383ffff */
[----:B------:R-:W-:Y:S05]  /*b710*/  BRA `(.L_x_126) ;  /* 0xffffffd400087947 */ /* 0x000fea000383ffff */
.L_x_61:
[----:B------:R-:W-:-:S07]  /*b720*/  MOV R81, R80 ;  /* 0x0000005000517202 */ /* 0x000fce0000000f00 */
.L_x_127:
[----:B--2---:R2:W3:Y:S02]  /*b730*/  SYNCS.PHASECHK.TRANS64.TRYWAIT P0, [R3+URZ+0x1e0], R81 ;  /* 0x0001e051030075a7 */ /* 0x0044e400080011ff */
[----:B---3--:R-:W-:Y:S05]  /*b740*/  @!P0 NANOSLEEP.SYNCS 0x989680 ;  /* 0x009896800000895d */ /* 0x008fea0003900000 */
[----:B------:R-:W3:Y:S02]  /*b750*/  @!P0 SYNCS.PHASECHK.TRANS64 P0, [R3+URZ+0x1e0], R81 ;  /* 0x0001e051030085a7 */ /* 0x000ee400080010ff */
[----:B---3--:R-:W-:Y:S05]  /*b760*/  @!P0 BRA `(.L_x_127) ;  /* 0xfffffffc00f08947 */ /* 0x008fea000383ffff */
[----:B------:R-:W-:Y:S05]  /*b770*/  BRA `(.L_x_128) ;  /* 0xffffffe000307947 */ /* 0x000fea000383ffff */
.L_x_62:
[----:B------:R-:W-:-:S07]  /*b780*/  MOV R83, R82 ;  /* 0x0000005200537202 */ /* 0x000fce0000000f00 */
.L_x_129:
[----:B---3--:R3:W4:Y:S02]  /*b790*/  SYNCS.PHASECHK.TRANS64.TRYWAIT P0, [R3+URZ+0x230], R83 ;  /* 0x00023053030075a7 */ /* 0x00872400080011ff */
[----:B----4-:R-:W-:Y:S05]  /*b7a0*/  @!P0 NANOSLEEP.SYNCS 0x989680 ;  /* 0x009896800000895d */ /* 0x010fea0003900000 */
[----:B------:R-:W4:Y:S02]  /*b7b0*/  @!P0 SYNCS.PHASECHK.TRANS64 P0, [R3+URZ+0x230], R83 ;  /* 0x00023053030085a7 */ /* 0x000f2400080010ff */
[----:B----4-:R-:W-:Y:S05]  /*b7c0*/  @!P0 BRA `(.L_x_129) ;  /* 0xfffffffc00f08947 */ /* 0x010fea000383ffff */
[----:B------:R-:W-:Y:S05]  /*b7d0*/  BRA `(.L_x_130) ;  /* 0xffffffe000287947 */ /* 0x000fea000383ffff */
.L_x_63:
[-C--:B------:R-:W-:Y:S02]  /*b7e0*/  MOV R4, R80.reuse ;  /* 0x0000005000047202 */ /* 0x080fe40000000f00 */
[----:B------:R-:W-:-:S07]  /*b7f0*/  MOV R5, R80 ;  /* 0x0000005000057202 */ /* 0x000fce0000000f00 */
.L_x_131:
[----:B--2---:R2:W3:Y:S02]  /*b800*/  SYNCS.PHASECHK.TRANS64.TRYWAIT P0, [R3+URZ+0x1e8], R5 ;  /* 0x0001e805030075a7 */ /* 0x0044e400080011ff */
[----:B---3--:R-:W-:Y:S05]  /*b810*/  @!P0 NANOSLEEP.SYNCS 0x989680 ;  /* 0x009896800000895d */ /* 0x008fea0003900000 */
[----:B------:R-:W3:Y:S02]  /*b820*/  @!P0 SYNCS.PHASECHK.TRANS64 P0, [R3+URZ+0x1e8], R5 ;  /* 0x0001e805030085a7 */ /* 0x000ee400080010ff */
[----:B---3--:R-:W-:Y:S05]  /*b830*/  @!P0 BRA `(.L_x_131) ;  /* 0xfffffffc00f08947 */ /* 0x008fea000383ffff */
[----:B------:R-:W-:Y:S05]  /*b840*/  BRA `(.L_x_132) ;  /* 0xffffffe400987947 */ /* 0x000fea000383ffff */
.L_x_64:
[----:B------:R-:W-:-:S07]  /*b850*/  MOV R83, R82 ;  /* 0x0000005200537202 */ /* 0x000fce0000000f00 */
.L_x_133:
[----:B---3--:R3:W4:Y:S02]  /*b860*/  SYNCS.PHASECHK.TRANS64.TRYWAIT P0, [R3+URZ+0x238], R83 ;  /* 0x00023853030075a7 */ /* 0x00872400080011ff */
[----:B----4-:R-:W-:Y:S05]  /*b870*/  @!P0 NANOSLEEP.SYNCS 0x989680 ;  /* 0x009896800000895d */ /* 0x010fea0003900000 */
[----:B------:R-:W4:Y:S02]  /*b880*/  @!P0 SYNCS.PHASECHK.TRANS64 P0, [R3+URZ+0x238], R83 ;  /* 0x00023853030085a7 */ /* 0x000f2400080010ff */
[----:B----4-:R-:W-:Y:S05]  /*b890*/  @!P0 BRA `(.L_x_133) ;  /* 0xfffffffc00f08947 */ /* 0x010fea000383ffff */
[----:B------:R-:W-:Y:S05]  /*b8a0*/  BRA `(.L_x_134) ;  /* 0xffffffe400947947 */ /* 0x000fea000383ffff */
.L_x_66:
[----:B------:R-:W-:-:S07]  /*b8b0*/  MOV R5, R4 ;  /* 0x0000000400057202 */ /* 0x000fce0000000f00 */
.L_x_135:
[----:B-1----:R1:W2:Y:S02]  /*b8c0*/  SYNCS.PHASECHK.TRANS64.TRYWAIT P0, [R3+URZ+0x238], R5 ;  /* 0x00023805030075a7 */ /* 0x0022a400080011ff */
[----:B--2---:R-:W-:Y:S05]  /*b8d0*/  @!P0 NANOSLEEP.SYNCS 0x989680 ;  /* 0x009896800000895d */ /* 0x004fea0003900000 */
[----:B------:R-:W2:Y:S02]  /*b8e0*/  @!P0 SYNCS.PHASECHK.TRANS64 P0, [R3+URZ+0x238], R5 ;  /* 0x00023805030085a7 */ /* 0x000ea400080010ff */
[----:B--2---:R-:W-:Y:S05]  /*b8f0*/  @!P0 BRA `(.L_x_135) ;  /* 0xfffffffc00f08947 */ /* 0x004fea000383ffff */
[----:B------:R-:W-:Y:S05]  /*b900*/  BRA `(.L_x_136) ;  /* 0xffffffec00f87947 */ /* 0x000fea000383ffff */
        .weak           $__internal_0_$__cuda_sm10x_tcgen05_guardrail_trap_col_being_dealloced_not_returned_by_alloc
        .type           $__internal_0_$__cuda_sm10x_tcgen05_guardrail_trap_col_being_dealloced_not_returned_by_alloc,@function
        .size           $__internal_0_$__cuda_sm10x_tcgen05_guardrail_trap_col_being_dealloced_not_returned_by_alloc,($__internal_1_$__cuda_sm10x_tcgen05_guardrail_trap_phase_invalid_during_alloc - $__internal_0_$__cuda_sm10x_tcgen05_guardrail_trap_col_being_dealloced_not_returned_by_alloc)
$__internal_0_$__cuda_sm10x_tcgen05_guardrail_trap_col_being_dealloced_not_returned_by_alloc:
[----:B------:R-:W-:Y:S05]  /*b910*/  BPT.TRAP 0x1 ;  /* 0x000000040000795c */ /* 0x000fea0000300000 */
[----:B------:R-:W-:-:S04]  /*b920*/  HFMA2 R3, -RZ, RZ, 0, 0 ;  /* 0x00000000ff037431 */ /* 0x000fc800000001ff */
[----:B------:R-:W-:Y:S05]  /*b930*/  RET.REL.NODEC R2 `(kernel_cutlass_kernel_flash_attncuteflash_fwd_sm100FlashAttentionForwardSm100_object_at__tensor0000o6411101213_tensor0000o6411101213_tensor0000o6410111213_tensor0000o6411101213_tensorptrf_0) ;  /* 0xffffff4402b07950 */ /* 0x000fea0003c3ffff */
        .weak           $__internal_1_$__cuda_sm10x_tcgen05_guardrail_trap_phase_invalid_during_alloc
        .type           $__internal_1_$__cuda_sm10x_tcgen05_guardrail_trap_phase_invalid_during_alloc,@function
        .size           $__internal_1_$__cuda_sm10x_tcgen05_guardrail_trap_phase_invalid_during_alloc,($__internal_2_$__cuda_sm10x_tcgen05_guardrail_trap_unallocated_columns_being_dealloced - $__internal_1_$__cuda_sm10x_tcgen05_guardrail_trap_phase_invalid_during_alloc)
$__internal_1_$__cuda_sm10x_tcgen05_guardrail_trap_phase_invalid_during_alloc:
[----:B------:R-:W-:Y:S05]  /*b940*/  BPT.TRAP 0x1 ;  /* 0x000000040000795c */ /* 0x000fea0000300000 */
[----:B------:R-:W-:-:S04]  /*b950*/  MOV R3, 0x0 ;  /* 0x0000000000037802 */ /* 0x000fc80000000f00 */
[----:B------:R-:W-:Y:S05]  /*b960*/  RET.REL.NODEC R2 `(kernel_cutlass_kernel_flash_attncuteflash_fwd_sm100FlashAttentionForwardSm100_object_at__tensor0000o6411101213_tensor0000o6411101213_tensor0000o6410111213_tensor0000o6411101213_tensorptrf_0) ;  /* 0xffffff4402a47950 */ /* 0x000fea0003c3ffff */
        .weak           $__internal_2_$__cuda_sm10x_tcgen05_guardrail_trap_unallocated_columns_being_dealloced
        .type           $__internal_2_$__cuda_sm10x_tcgen05_guardrail_trap_unallocated_columns_being_dealloced,@function
        .size           $__internal_2_$__cuda_sm10x_tcgen05_guardrail_trap_unallocated_columns_being_dealloced,(.L_x_144 - $__internal_2_$__cuda_sm10x_tcgen05_guardrail_trap_unallocated_columns_being_dealloced)
$__internal_2_$__cuda_sm10x_tcgen05_guardrail_trap_unallocated_columns_being_dealloced:
[----:B------:R-:W-:Y:S05]  /*b970*/  BPT.TRAP 0x1 ;  /* 0x000000040000795c */ /* 0x000fea0000300000 */
[----:B------:R-:W-:-:S04]  /*b980*/  HFMA2 R3, -RZ, RZ, 0, 0 ;  /* 0x00000000ff037431 */ /* 0x000fc800000001ff */
[----:B------:R-:W-:Y:S05]  /*b990*/  RET.REL.NODEC R2 `(kernel_cutlass_kernel_flash_attncuteflash_fwd_sm100FlashAttentionForwardSm100_object_at__tensor0000o6411101213_tensor0000o6411101213_tensor0000o6410111213_tensor0000o6411101213_tensorptrf_0) ;  /* 0xffffff4402987950 */ /* 0x000fea0003c3ffff */
.L_x_137:
[----:B------:R-:W-:-:S00]  /*b9a0*/  BRA `(.L_x_137) ;  /* 0xfffffffc00fc7947 */ /* 0x000fc0000383ffff */
[----:B------:R-:W-:-:S00]  /*b9b0*/  NOP ;  /* 0x0000000000007918 */ /* 0x000fc00000000000 */
        /* <DEDUP_REMOVED lines=12> */
.L_x_144:


//--------------------- .nv.shared.kernel_cutlass_kernel_flash_attncuteflash_fwd_sm100FlashAttentionForwardSm100_object_at__tensor0000o6411101213_tensor0000o6411101213_tensor0000o6410111213_tensor0000o6411101213_tensorptrf_0 --------------------------
	.section	.nv.shared.kernel_cutlass_kernel_flash_attncuteflash_fwd_sm100FlashAttentionForwardSm100_object_at__tensor0000o6411101213_tensor0000o6411101213_tensor0000o6410111213_tensor0000o6411101213_tensorptrf_0,"aw",@nobits
	.sectionflags	@""
	.align	1024
	.zero		1024


//--------------------- .nv.shared.reserved.0     --------------------------
	.section	.nv.shared.reserved.0,"aw",@nobits
	.align	8
	.weak		__nv_reservedSMEM_offset_0_alias
	.size		__nv_reservedSMEM_offset_0_alias, 0, 64
	.other		__nv_reservedSMEM_offset_0_alias,@"STO_CUDA_RESERVED_SHARED STV_DEFAULT"
__nv_reservedSMEM_offset_0_alias:
	.zero		0
.nv.shared.reserved.0:
	.zero		64
	.weak		__nv_reservedSMEM_allocation_phase
	.type		__nv_reservedSMEM_allocation_phase,@object
	.size		__nv_reservedSMEM_allocation_phase,(.L_0 - __nv_reservedSMEM_allocation_phase)
__nv_reservedSMEM_allocation_phase:
	.zero		1
.L_0:
	.zero		7
	.weak		__nv_reservedSMEM_devtool_atexit_pc
	.type		__nv_reservedSMEM_devtool_atexit_pc,@object
	.size		__nv_reservedSMEM_devtool_atexit_pc,(__nv_reservedSMEM_allocation_mask - __nv_reservedSMEM_devtool_atexit_pc)
__nv_reservedSMEM_devtool_atexit_pc:
	.zero		8
	.weak		__nv_reservedSMEM_allocation_mask
	.type		__nv_reservedSMEM_allocation_mask,@object
	.size		__nv_reservedSMEM_allocation_mask,(.L_2 - __nv_reservedSMEM_allocation_mask)
__nv_reservedSMEM_allocation_mask:
	.zero		4
.L_2:


//--------------------- .nv.constant0.kernel_cutlass_kernel_flash_attncuteflash_fwd_sm100FlashAttentionForwardSm100_object_at__tensor0000o6411101213_tensor0000o6411101213_tensor0000o6410111213_tensor0000o6411101213_tensorptrf_0 --------------------------
	.section	.nv.constant0.kernel_cutlass_kernel_flash_attncuteflash_fwd_sm100FlashAttentionForwardSm100_object_at__tensor0000o6411101213_tensor0000o6411101213_tensor0000o6410111213_tensor0000o6411101213_tensorptrf_0,"a",@progbits
	.sectionflags	@""
	.align	4
.nv.constant0.kernel_cutlass_kernel_flash_attncuteflash_fwd_sm100FlashAttentionForwardSm100_object_at__tensor0000o6411101213_tensor0000o6411101213_tensor0000o6410111213_tensor0000o6411101213_tensorptrf_0:
	.zero		1580


//--------------------- SYMBOLS --------------------------

	.type		.nv.reservedSmem.offset0,@object
	.size		.nv.reservedSmem.offset0,0x4
	.type		.nv.reservedSmem.cap,@object
	.size		.nv.reservedSmem.cap,0x4
